	.headerflags	@"EF_CUDA_TEXMODE_UNIFIED EF_CUDA_64BIT_ADDRESS EF_CUDA_ACCELERATORS EF_CUDA_SM90 EF_CUDA_VIRTUAL_SM(EF_CUDA_SM90)"
	.elftype	@"ET_EXEC"


//--------------------- .nv.info                  --------------------------
	.section	.nv.info,"",@"SHT_CUDA_INFO"
	.align	4


	//----- nvinfo : EIATTR_REGCOUNT
	.align		4
        /*0000*/ 	.byte	0x04, 0x2f
        /*0002*/ 	.short	(.L_1 - .L_0)
	.align		4
.L_0:
        /*0004*/ 	.word	index@(triton_poi_fused_avg_pool2d_20)
        /*0008*/ 	.word	0x0000003e


	//----- nvinfo : EIATTR_MIN_STACK_SIZE
	.align		4
.L_1:
        /*000c*/ 	.byte	0x04, 0x12
        /*000e*/ 	.short	(.L_3 - .L_2)
	.align		4
.L_2:
        /*0010*/ 	.word	index@(triton_poi_fused_avg_pool2d_20)
        /*0014*/ 	.word	0x00000000


	//----- nvinfo : EIATTR_FRAME_SIZE
	.align		4
.L_3:
        /*0018*/ 	.byte	0x04, 0x11
        /*001a*/ 	.short	(.L_5 - .L_4)
	.align		4
.L_4:
        /*001c*/ 	.word	index@(triton_poi_fused_avg_pool2d_20)
        /*0020*/ 	.word	0x00000000


	//----- nvinfo : EIATTR_MIN_STACK_SIZE
	.align		4
.L_5:
        /*0024*/ 	.byte	0x04, 0x12
        /*0026*/ 	.short	(.L_7 - .L_6)
	.align		4
.L_6:
        /*0028*/ 	.word	index@(triton_poi_fused_avg_pool2d_20)
        /*002c*/ 	.word	0x00000000
.L_7:


//--------------------- .nv.info.triton_poi_fused_avg_pool2d_20 --------------------------
	.section	.nv.info.triton_poi_fused_avg_pool2d_20,"",@"SHT_CUDA_INFO"
	.sectionflags	@""
	.align	4


	//----- nvinfo : EIATTR_CUDA_API_VERSION
	.align		4
        /*0000*/ 	.byte	0x04, 0x37
        /*0002*/ 	.short	(.L_9 - .L_8)
.L_8:
        /*0004*/ 	.word	0x0000007c


	//----- nvinfo : EIATTR_KPARAM_INFO
	.align		4
.L_9:
        /*0008*/ 	.byte	0x04, 0x17
        /*000a*/ 	.short	(.L_11 - .L_10)
.L_10:
        /*000c*/ 	.word	0x00000000
        /*0010*/ 	.short	0x0002
        /*0012*/ 	.short	0x0010
        /*0014*/ 	.byte	0x00, 0xf0, 0x11, 0x00


	//----- nvinfo : EIATTR_KPARAM_INFO
	.align		4
.L_11:
        /*0018*/ 	.byte	0x04, 0x17
        /*001a*/ 	.short	(.L_13 - .L_12)
.L_12:
        /*001c*/ 	.word	0x00000000
        /*0020*/ 	.short	0x0001
        /*0022*/ 	.short	0x0008
        /*0024*/ 	.byte	0x00, 0xf4, 0x21, 0x00


	//----- nvinfo : EIATTR_KPARAM_INFO
	.align		4
.L_13:
        /*0028*/ 	.byte	0x04, 0x17
        /*002a*/ 	.short	(.L_15 - .L_14)
.L_14:
        /*002c*/ 	.word	0x00000000
        /*0030*/ 	.short	0x0000
        /*0032*/ 	.short	0x0000
        /*0034*/ 	.byte	0x00, 0xf4, 0x21, 0x00


	//----- nvinfo : EIATTR_SPARSE_MMA_MASK
	.align		4
.L_15:
        /*0038*/ 	.byte	0x03, 0x50
        /*003a*/ 	.short	0x0000


	//----- nvinfo : EIATTR_MAXREG_COUNT
	.align		4
        /*003c*/ 	.byte	0x03, 0x1b
        /*003e*/ 	.short	0x00ff


	//----- nvinfo : EIATTR_EXIT_INSTR_OFFSETS
	.align		4
        /*0040*/ 	.byte	0x04, 0x1c
        /*0042*/ 	.short	(.L_17 - .L_16)


	//   ....[0]....
.L_16:
        /*0044*/ 	.word	0x000029e0


	//----- nvinfo : EIATTR_REQNTID
	.align		4
.L_17:
        /*0048*/ 	.byte	0x04, 0x10
        /*004a*/ 	.short	(.L_19 - .L_18)
.L_18:
        /*004c*/ 	.word	0x00000080
        /*0050*/ 	.word	0x00000001
        /*0054*/ 	.word	0x00000001


	//----- nvinfo : EIATTR_CBANK_PARAM_SIZE
	.align		4
.L_19:
        /*0058*/ 	.byte	0x03, 0x19
        /*005a*/ 	.short	0x0014


	//----- nvinfo : EIATTR_PARAM_CBANK
	.align		4
        /*005c*/ 	.byte	0x04, 0x0a
        /*005e*/ 	.short	(.L_21 - .L_20)
	.align		4
.L_20:
        /*0060*/ 	.word	index@(.nv.constant0.triton_poi_fused_avg_pool2d_20)
        /*0064*/ 	.short	0x0210
        /*0066*/ 	.short	0x0014


	//----- nvinfo : EIATTR_SW_WAR
	.align		4
.L_21:
        /*0068*/ 	.byte	0x04, 0x36
        /*006a*/ 	.short	(.L_23 - .L_22)
.L_22:
        /*006c*/ 	.word	0x00000008
.L_23:


//--------------------- .nv.callgraph             --------------------------
	.section	.nv.callgraph,"",@"SHT_CUDA_CALLGRAPH"
	.align	4
	.sectionentsize	8
	.align		4
        /*0000*/ 	.word	0x00000000
	.align		4
        /*0004*/ 	.word	0xffffffff
	.align		4
        /*0008*/ 	.word	0x00000000
	.align		4
        /*000c*/ 	.word	0xfffffffe
	.align		4
        /*0010*/ 	.word	0x00000000
	.align		4
        /*0014*/ 	.word	0xfffffffd
	.align		4
        /*0018*/ 	.word	0x00000000
	.align		4
        /*001c*/ 	.word	0xfffffffc


//--------------------- .text.triton_poi_fused_avg_pool2d_20 --------------------------
	.section	.text.triton_poi_fused_avg_pool2d_20,"ax",@progbits
	.align	128
        .global         triton_poi_fused_avg_pool2d_20
        .type           triton_poi_fused_avg_pool2d_20,@function
        .size           triton_poi_fused_avg_pool2d_20,(.L_x_1 - triton_poi_fused_avg_pool2d_20)
        .other          triton_poi_fused_avg_pool2d_20,@"STO_CUDA_ENTRY STV_DEFAULT"
triton_poi_fused_avg_pool2d_20:
.text.triton_poi_fused_avg_pool2d_20:
[----:B------:R-:W-:Y:S01]  /*0000*/  LDC R1, c[0x0][0x28] ;  /* 0x00000a00ff017b82 */ /* 0x000fe20000000800 */
[----:B------:R-:W1:Y:S07]  /*0010*/  S2R R0, SR_TID.X ;  /* 0x0000000000007919 */ /* 0x000e6e0000002100 */
[----:B------:R-:W2:Y:S01]  /*0020*/  LDC.64 R6, c[0x0][0x210] ;  /* 0x00008400ff067b82 */ /* 0x000ea20000000a00 */
[----:B------:R-:W-:Y:S01]  /*0030*/  CS2R R12, SRZ ;  /* 0x00000000000c7805 */ /* 0x000fe2000001ff00 */
[----:B------:R-:W-:Y:S01]  /*0040*/  ULDC.64 UR4, c[0x0][0x208] ;  /* 0x0000820000047ab9 */ /* 0x000fe20000000a00 */
[----:B------:R-:W3:Y:S01]  /*0050*/  S2R R27, SR_CTAID.X ;  /* 0x00000000001b7919 */ /* 0x000ee20000002500 */
[----:B-1----:R-:W-:-:S05]  /*0060*/  IMAD.SHL.U32 R0, R0, 0x4, RZ ;  /* 0x0000000400007824 */ /* 0x002fca00078e00ff */
[----:B------:R-:W-:-:S05]  /*0070*/  LOP3.LUT R0, R0, 0x1fc, RZ, 0xc0, !PT ;  /* 0x000001fc00007812 */ /* 0x000fca00078ec0ff */
[----:B---3--:R-:W-:-:S04]  /*0080*/  IMAD R27, R27, 0x400, R0 ;  /* 0x000004001b1b7824 */ /* 0x008fc800078e0200 */
[----:B------:R-:W-:-:S04]  /*0090*/  IMAD.HI R0, R27, 0x2aaaaaab, RZ ;  /* 0x2aaaaaab1b007827 */ /* 0x000fc800078e02ff */
[----:B------:R-:W-:Y:S01]  /*00a0*/  VIADD R11, R27, 0xfffffffa ;  /* 0xfffffffa1b0b7836 */ /* 0x000fe20000000000 */
[----:B------:R-:W-:-:S03]  /*00b0*/  LEA.HI R0, R0, R0, RZ, 0x1 ;  /* 0x0000000000007211 */ /* 0x000fc600078f08ff */
[----:B--2---:R-:W-:-:S04]  /*00c0*/  IMAD.WIDE R10, R11, 0x4, R6 ;  /* 0x000000040b0a7825 */ /* 0x004fc800078e0206 */
[----:B------:R-:W-:-:S04]  /*00d0*/  IMAD.HI R2, R0, 0x2aaaaaab, RZ ;  /* 0x2aaaaaab00027827 */ /* 0x000fc800078e02ff */
[----:B------:R-:W-:Y:S01]  /*00e0*/  IMAD R22, R0, -0x6, R27 ;  /* 0xfffffffa00167824 */ /* 0x000fe200078e021b */
[----:B------:R-:W-:-:S05]  /*00f0*/  LEA.HI R17, R2, R2, RZ, 0x1 ;  /* 0x0000000202117211 */ /* 0x000fca00078f08ff */
[----:B------:R-:W-:-:S05]  /*0100*/  IMAD R17, R17, -0x6, R0 ;  /* 0xfffffffa11117824 */ /* 0x000fca00078e0200 */
[----:B------:R-:W-:-:S04]  /*0110*/  ISETP.GT.AND P3, PT, R17, RZ, PT ;  /* 0x000000ff1100720c */ /* 0x000fc80003f64270 */
[----:B------:R-:W-:-:S13]  /*0120*/  ISETP.GT.AND P1, PT, R22, -0x1, P3 ;  /* 0xffffffff1600780c */ /* 0x000fda0001f24270 */
[----:B------:R-:W2:Y:S01]  /*0130*/  @P1 LDG.E.64 R12, desc[UR4][R10.64] ;  /* 0x000000040a0c1981 */ /* 0x000ea2000c1e1b00 */
[C---:B------:R-:W-:Y:S01]  /*0140*/  VIADD R4, R27.reuse, 0x2 ;  /* 0x000000021b047836 */ /* 0x040fe20000000000 */
[----:B------:R-:W-:Y:S01]  /*0150*/  CS2R R14, SRZ ;  /* 0x00000000000e7805 */ /* 0x000fe2000001ff00 */
[----:B------:R-:W-:Y:S01]  /*0160*/  VIADD R18, R27, 0x1 ;  /* 0x000000011b127836 */ /* 0x000fe20000000000 */
[----:B------:R-:W-:Y:S01]  /*0170*/  ISETP.LT.U32.AND P0, PT, R22, 0x6, P3 ;  /* 0x000000061600780c */ /* 0x000fe20001f01070 */
[----:B------:R-:W-:Y:S01]  /*0180*/  IMAD.HI R0, R4, 0x2aaaaaab, RZ ;  /* 0x2aaaaaab04007827 */ /* 0x000fe200078e02ff */
[----:B------:R-:W-:Y:S02]  /*0190*/  ISETP.GT.AND P4, PT, R22, RZ, P3 ;  /* 0x000000ff1600720c */ /* 0x000fe40001f84270 */
[----:B------:R-:W-:Y:S01]  /*01a0*/  CS2R R34, SRZ ;  /* 0x0000000000227805 */ /* 0x000fe2000001ff00 */
[----:B------:R-:W-:Y:S01]  /*01b0*/  IMAD.MOV.U32 R32, RZ, RZ, RZ ;  /* 0x000000ffff207224 */ /* 0x000fe200078e00ff */
[----:B------:R-:W-:Y:S01]  /*01c0*/  LEA.HI R3, R0, R0, RZ, 0x1 ;  /* 0x0000000000037211 */ /* 0x000fe200078f08ff */
[----:B------:R-:W-:-:S02]  /*01d0*/  IMAD.MOV.U32 R21, RZ, RZ, RZ ;  /* 0x000000ffff157224 */ /* 0x000fc400078e00ff */
[----:B------:R-:W-:Y:S02]  /*01e0*/  VIADD R9, R27, 0xfffffff9 ;  /* 0xfffffff91b097836 */ /* 0x000fe40000000000 */
[----:B------:R-:W-:-:S04]  /*01f0*/  IMAD.HI R0, R3, 0x2aaaaaab, RZ ;  /* 0x2aaaaaab03007827 */ /* 0x000fc800078e02ff */
[----:B------:R-:W-:Y:S01]  /*0200*/  IMAD R26, R3, -0x6, R4 ;  /* 0xfffffffa031a7824 */ /* 0x000fe200078e0204 */
[----:B------:R-:W-:Y:S01]  /*0210*/  LEA.HI R0, R0, R0, RZ, 0x1 ;  /* 0x0000000000007211 */ /* 0x000fe200078f08ff */
[----:B------:R-:W-:Y:S02]  /*0220*/  VIADD R20, R27, 0x3 ;  /* 0x000000031b147836 */ /* 0x000fe40000000000 */
[----:B------:R-:W-:-:S04]  /*0230*/  IMAD.WIDE R8, R9, 0x4, R6 ;  /* 0x0000000409087825 */ /* 0x000fc800078e0206 */
[----:B------:R-:W-:Y:S01]  /*0240*/  IMAD R31, R0, -0x6, R3 ;  /* 0xfffffffa001f7824 */ /* 0x000fe200078e0203 */
[----:B------:R1:W3:Y:S01]  /*0250*/  @P4 LDG.E R34, desc[UR4][R8.64] ;  /* 0x0000000408224981 */ /* 0x0002e2000c1e1900 */
[----:B------:R-:W-:-:S03]  /*0260*/  IMAD.HI R0, R18, 0x2aaaaaab, RZ ;  /* 0x2aaaaaab12007827 */ /* 0x000fc600078e02ff */
[----:B------:R-:W-:Y:S02]  /*0270*/  ISETP.GT.AND P6, PT, R31, RZ, PT ;  /* 0x000000ff1f00720c */ /* 0x000fe40003fc4270 */
[----:B------:R-:W-:Y:S02]  /*0280*/  LEA.HI R3, R0, R0, RZ, 0x1 ;  /* 0x0000000000037211 */ /* 0x000fe400078f08ff */
[----:B------:R-:W-:-:S03]  /*0290*/  ISETP.GT.AND P5, PT, R26, -0x1, P6 ;  /* 0xffffffff1a00780c */ /* 0x000fc600037a4270 */
[----:B------:R-:W-:Y:S02]  /*02a0*/  IMAD R18, R3, -0x6, R18 ;  /* 0xfffffffa03127824 */ /* 0x000fe400078e0212 */
[----:B------:R-:W-:Y:S01]  /*02b0*/  VIADD R3, R27, 0xfffffffc ;  /* 0xfffffffc1b037836 */ /* 0x000fe20000000000 */
[----:B--2---:R-:W-:-:S03]  /*02c0*/  SEL R23, R12, RZ, P1 ;  /* 0x000000ff0c177207 */ /* 0x004fc60000800000 */
[----:B------:R-:W-:Y:S01]  /*02d0*/  IMAD.WIDE R2, R3, 0x4, R6 ;  /* 0x0000000403027825 */ /* 0x000fe200078e0206 */
[----:B------:R-:W-:Y:S02]  /*02e0*/  SEL R5, R13, RZ, P1 ;  /* 0x000000ff0d057207 */ /* 0x000fe40000800000 */
[----:B------:R-:W-:Y:S01]  /*02f0*/  ISETP.GT.AND P1, PT, R26, RZ, P6 ;  /* 0x000000ff1a00720c */ /* 0x000fe20003724270 */
[----:B------:R-:W-:Y:S01]  /*0300*/  VIADD R13, R27, 0xfffffffb ;  /* 0xfffffffb1b0d7836 */ /* 0x000fe20000000000 */
[----:B------:R-:W2:Y:S01]  /*0310*/  @P5 LDG.E.64 R14, desc[UR4][R2.64] ;  /* 0x00000004020e5981 */ /* 0x000ea2000c1e1b00 */
[----:B------:R-:W-:Y:S01]  /*0320*/  IMAD.HI R0, R20, 0x2aaaaaab, RZ ;  /* 0x2aaaaaab14007827 */ /* 0x000fe200078e02ff */
[----:B------:R-:W-:-:S03]  /*0330*/  ISETP.GT.AND P2, PT, R18, RZ, P3 ;  /* 0x000000ff1200720c */ /* 0x000fc60001f44270 */
[----:B------:R-:W-:-:S05]  /*0340*/  IMAD.WIDE R12, R13, 0x4, R6 ;  /* 0x000000040d0c7825 */ /* 0x000fca00078e0206 */
[----:B------:R-:W4:Y:S04]  /*0350*/  @P0 LDG.E R32, desc[UR4][R12.64] ;  /* 0x000000040c200981 */ /* 0x000f28000c1e1900 */
[----:B------:R-:W5:Y:S01]  /*0360*/  @P1 LDG.E R21, desc[UR4][R12.64] ;  /* 0x000000040c151981 */ /* 0x000f62000c1e1900 */
[----:B-1----:R-:W-:Y:S02]  /*0370*/  LEA.HI R9, R0, R0, RZ, 0x1 ;  /* 0x0000000000097211 */ /* 0x002fe400078f08ff */
[----:B------:R-:W-:Y:S01]  /*0380*/  IADD3 R8, R18, 0x1, RZ ;  /* 0x0000000112087810 */ /* 0x000fe20007ffe0ff */
[----:B------:R-:W-:Y:S02]  /*0390*/  IMAD.MOV.U32 R30, RZ, RZ, RZ ;  /* 0x000000ffff1e7224 */ /* 0x000fe400078e00ff */
[----:B------:R-:W-:Y:S01]  /*03a0*/  IMAD R20, R9, -0x6, R20 ;  /* 0xfffffffa09147824 */ /* 0x000fe200078e0214 */
[----:B------:R-:W-:-:S03]  /*03b0*/  ISETP.LT.U32.AND P3, PT, R8, 0x6, P3 ;  /* 0x000000060800780c */ /* 0x000fc60001f61070 */
[----:B------:R1:W3:Y:S01]  /*03c0*/  @P2 LDG.E R30, desc[UR4][R10.64] ;  /* 0x000000040a1e2981 */ /* 0x0002e2000c1e1900 */
[----:B------:R-:W-:Y:S01]  /*03d0*/  CS2R R42, SRZ ;  /* 0x00000000002a7805 */ /* 0x000fe2000001ff00 */
[----:B-1----:R-:W-:-:S08]  /*03e0*/  VIADD R11, R27, 0xfffffffd ;  /* 0xfffffffd1b0b7836 */ /* 0x002fd00000000000 */
[----:B------:R-:W3:Y:S01]  /*03f0*/  @P3 LDG.E R35, desc[UR4][R2.64] ;  /* 0x0000000402233981 */ /* 0x000ee2000c1e1900 */
[----:B------:R-:W-:Y:S01]  /*0400*/  IMAD.WIDE R10, R11, 0x4, R6 ;  /* 0x000000040b0a7825 */ /* 0x000fe200078e0206 */
[----:B--2---:R-:W-:Y:S02]  /*0410*/  SEL R16, R14, RZ, P5 ;  /* 0x000000ff0e107207 */ /* 0x004fe40002800000 */
[----:B------:R-:W-:Y:S02]  /*0420*/  SEL R19, R15, RZ, P5 ;  /* 0x000000ff0f137207 */ /* 0x000fe40002800000 */
[----:B------:R-:W-:Y:S02]  /*0430*/  ISETP.GT.AND P5, PT, R20, RZ, P6 ;  /* 0x000000ff1400720c */ /* 0x000fe400037a4270 */
[----:B------:R-:W-:Y:S02]  /*0440*/  ISETP.LT.U32.AND P6, PT, R26, 0x6, P6 ;  /* 0x000000061a00780c */ /* 0x000fe400037c1070 */
[----:B----4-:R-:W-:-:S02]  /*0450*/  SEL R32, R32, RZ, P0 ;  /* 0x000000ff20207207 */ /* 0x010fc40000000000 */
[----:B------:R-:W-:Y:S02]  /*0460*/  ISETP.GT.AND P0, PT, R17, -0x1, PT ;  /* 0xffffffff1100780c */ /* 0x000fe40003f04270 */
[----:B-----5:R-:W-:Y:S02]  /*0470*/  SEL R21, R21, RZ, P1 ;  /* 0x000000ff15157207 */ /* 0x020fe40000800000 */
[----:B------:R-:W-:Y:S01]  /*0480*/  ISETP.GT.AND P1, PT, R22, RZ, P0 ;  /* 0x000000ff1600720c */ /* 0x000fe20000724270 */
[----:B------:R-:W-:-:S04]  /*0490*/  VIADD R15, R27, 0xffffffff ;  /* 0xffffffff1b0f7836 */ /* 0x000fc80000000000 */
[----:B------:R-:W2:Y:S01]  /*04a0*/  @P6 LDG.E R42, desc[UR4][R10.64] ;  /* 0x000000040a2a6981 */ /* 0x000ea2000c1e1900 */
[----:B------:R-:W-:-:S07]  /*04b0*/  IMAD.WIDE R14, R15, 0x4, R6 ;  /* 0x000000040f0e7825 */ /* 0x000fce00078e0206 */
[----:B------:R1:W4:Y:S01]  /*04c0*/  @P1 LDG.E R43, desc[UR4][R14.64] ;  /* 0x000000040e2b1981 */ /* 0x000322000c1e1900 */
[----:B------:R-:W-:Y:S02]  /*04d0*/  IMAD.MOV.U32 R44, RZ, RZ, RZ ;  /* 0x000000ffff2c7224 */ /* 0x000fe400078e00ff */
[----:B------:R-:W-:-:S04]  /*04e0*/  VIADD R41, R20, 0x1 ;  /* 0x0000000114297836 */ /* 0x000fc80000000000 */
[----:B------:R-:W5:Y:S01]  /*04f0*/  @P5 LDG.E R44, desc[UR4][R2.64] ;  /* 0x00000004022c5981 */ /* 0x000f62000c1e1900 */
[----:B---3--:R-:W-:Y:S02]  /*0500*/  SEL R30, R30, RZ, P2 ;  /* 0x000000ff1e1e7207 */ /* 0x008fe40001000000 */
[----:B------:R-:W-:Y:S02]  /*0510*/  ISETP.GE.U32.AND P2, PT, R41, 0x6, PT ;  /* 0x000000062900780c */ /* 0x000fe40003f46070 */
[----:B------:R-:W-:Y:S02]  /*0520*/  SEL R34, R34, RZ, P4 ;  /* 0x000000ff22227207 */ /* 0x000fe40002000000 */
[----:B------:R-:W-:Y:S01]  /*0530*/  ISETP.GT.AND P4, PT, R31, RZ, !P2 ;  /* 0x000000ff1f00720c */ /* 0x000fe20005784270 */
[----:B------:R-:W-:Y:S01]  /*0540*/  VIADD R13, R27, 0xfffffffe ;  /* 0xfffffffe1b0d7836 */ /* 0x000fe20000000000 */
[----:B------:R-:W-:Y:S02]  /*0550*/  SEL R35, R35, RZ, P3 ;  /* 0x000000ff23237207 */ /* 0x000fe40001800000 */
[----:B------:R-:W-:Y:S01]  /*0560*/  ISETP.GT.AND P3, PT, R18, RZ, P0 ;  /* 0x000000ff1200720c */ /* 0x000fe20000764270 */
[----:B------:R-:W-:-:S02]  /*0570*/  IMAD.MOV.U32 R25, RZ, RZ, RZ ;  /* 0x000000ffff197224 */ /* 0x000fc400078e00ff */
[----:B------:R-:W-:Y:S01]  /*0580*/  IMAD.WIDE R12, R13, 0x4, R6 ;  /* 0x000000040d0c7825 */ /* 0x000fe200078e0206 */
[----:B------:R-:W-:-:S03]  /*0590*/  CS2R R38, SRZ ;  /* 0x0000000000267805 */ /* 0x000fc6000001ff00 */
[----:B------:R-:W-:Y:S02]  /*05a0*/  VIADD R9, R27, 0x1 ;  /* 0x000000011b097836 */ /* 0x000fe40000000000 */
[----:B------:R3:W5:Y:S02]  /*05b0*/  @P4 LDG.E R25, desc[UR4][R12.64] ;  /* 0x000000040c194981 */ /* 0x000764000c1e1900 */
[----:B-1----:R-:W-:-:S04]  /*05c0*/  IMAD.WIDE R14, R9, 0x4, R6 ;  /* 0x00000004090e7825 */ /* 0x002fc800078e0206 */
[----:B------:R-:W-:Y:S01]  /*05d0*/  IMAD.MOV.U32 R29, RZ, RZ, RZ ;  /* 0x000000ffff1d7224 */ /* 0x000fe200078e00ff */
[----:B------:R-:W5:Y:S01]  /*05e0*/  @P3 LDG.E R38, desc[UR4][R14.64+-0x4] ;  /* 0xfffffc040e263981 */ /* 0x000f62000c1e1900 */
[----:B---3--:R-:W-:-:S04]  /*05f0*/  VIADD R13, R27, 0x3 ;  /* 0x000000031b0d7836 */ /* 0x008fc80000000000 */
[----:B------:R-:W-:Y:S01]  /*0600*/  IMAD.WIDE R12, R13, 0x4, R6 ;  /* 0x000000040d0c7825 */ /* 0x000fe200078e0206 */
[----:B--2---:R-:W-:Y:S02]  /*0610*/  SEL R42, R42, RZ, P6 ;  /* 0x000000ff2a2a7207 */ /* 0x004fe40003000000 */
[----:B------:R-:W-:Y:S02]  /*0620*/  ISETP.GT.AND P6, PT, R31, -0x1, PT ;  /* 0xffffffff1f00780c */ /* 0x000fe40003fc4270 */
[----:B----4-:R-:W-:Y:S02]  /*0630*/  SEL R43, R43, RZ, P1 ;  /* 0x000000ff2b2b7207 */ /* 0x010fe40000800000 */
[----:B------:R-:W-:-:S13]  /*0640*/  ISETP.GT.AND P1, PT, R20, RZ, P6 ;  /* 0x000000ff1400720c */ /* 0x000fda0003724270 */
[----:B------:R-:W2:Y:S01]  /*0650*/  @P1 LDG.E R29, desc[UR4][R12.64+-0x4] ;  /* 0xfffffc040c1d1981 */ /* 0x000ea2000c1e1900 */
[----:B------:R-:W-:Y:S02]  /*0660*/  LOP3.LUT R0, R17, R22, RZ, 0xfc, !PT ;  /* 0x0000001611007212 */ /* 0x000fe400078efcff */
[----:B-----5:R-:W-:Y:S02]  /*0670*/  SEL R44, R44, RZ, P5 ;  /* 0x000000ff2c2c7207 */ /* 0x020fe40002800000 */
[----:B------:R-:W-:Y:S02]  /*0680*/  ISETP.GT.AND P5, PT, R0, -0x1, PT ;  /* 0xffffffff0000780c */ /* 0x000fe40003fa4270 */
[----:B------:R-:W-:Y:S01]  /*0690*/  CS2R R2, SRZ ;  /* 0x0000000000027805 */ /* 0x000fe2000001ff00 */
[----:B------:R-:W-:-:S04]  /*06a0*/  IMAD.WIDE R10, R27, 0x4, R6 ;  /* 0x000000041b0a7825 */ /* 0x000fc800078e0206 */
[----:B------:R-:W-:-:S04]  /*06b0*/  VIADD R0, R27, 0x200 ;  /* 0x000002001b007836 */ /* 0x000fc80000000000 */
[----:B------:R-:W-:Y:S02]  /*06c0*/  IMAD.HI R9, R0, 0x2aaaaaab, RZ ;  /* 0x2aaaaaab00097827 */ /* 0x000fe400078e02ff */
[----:B------:R-:W3:Y:S03]  /*06d0*/  @P5 LDG.E.64 R2, desc[UR4][R10.64] ;  /* 0x000000040a025981 */ /* 0x000ee6000c1e1b00 */
[----:B------:R-:W-:Y:S02]  /*06e0*/  LEA.HI R9, R9, R9, RZ, 0x1 ;  /* 0x0000000909097211 */ /* 0x000fe400078f08ff */
[----:B------:R-:W-:Y:S02]  /*06f0*/  SEL R25, R25, RZ, P4 ;  /* 0x000000ff19197207 */ /* 0x000fe40002000000 */
[----:B------:R-:W-:Y:S01]  /*0700*/  ISETP.GT.AND P4, PT, R26, RZ, P6 ;  /* 0x000000ff1a00720c */ /* 0x000fe20003784270 */
[----:B------:R-:W-:Y:S01]  /*0710*/  IMAD.HI R24, R9, 0x2aaaaaab, RZ ;  /* 0x2aaaaaab09187827 */ /* 0x000fe200078e02ff */
[----:B------:R-:W-:-:S02]  /*0720*/  LOP3.LUT R28, R31, R26, RZ, 0xfc, !PT ;  /* 0x0000001a1f1c7212 */ /* 0x000fc400078efcff */
[----:B------:R-:W-:Y:S02]  /*0730*/  SEL R38, R38, RZ, P3 ;  /* 0x000000ff26267207 */ /* 0x000fe40001800000 */
[----:B------:R-:W-:Y:S02]  /*0740*/  LEA.HI R24, R24, R24, RZ, 0x1 ;  /* 0x0000001818187211 */ /* 0x000fe400078f08ff */
[----:B------:R-:W-:Y:S01]  /*0750*/  ISETP.GT.AND P3, PT, R28, -0x1, PT ;  /* 0xffffffff1c00780c */ /* 0x000fe20003f64270 */
[----:B------:R-:W-:Y:S02]  /*0760*/  IMAD R45, R9, -0x6, R0 ;  /* 0xfffffffa092d7824 */ /* 0x000fe400078e0200 */
[----:B------:R-:W-:Y:S02]  /*0770*/  IMAD R24, R24, -0x6, R9 ;  /* 0xfffffffa18187824 */ /* 0x000fe400078e0209 */
[----:B------:R-:W-:Y:S01]  /*0780*/  IMAD.MOV.U32 R28, RZ, RZ, RZ ;  /* 0x000000ffff1c7224 */ /* 0x000fe200078e00ff */
[----:B------:R-:W4:Y:S01]  /*0790*/  @P4 LDG.E R39, desc[UR4][R10.64+0x4] ;  /* 0x000004040a274981 */ /* 0x000f22000c1e1900 */
[----:B--2---:R-:W-:Y:S01]  /*07a0*/  SEL R9, R29, RZ, P1 ;  /* 0x000000ff1d097207 */ /* 0x004fe20000800000 */
[----:B------:R-:W-:-:S06]  /*07b0*/  IMAD.MOV.U32 R29, RZ, RZ, RZ ;  /* 0x000000ffff1d7224 */ /* 0x000fcc00078e00ff */
[----:B------:R-:W2:Y:S01]  /*07c0*/  @P3 LDG.E.64 R28, desc[UR4][R10.64+0x8] ;  /* 0x000008040a1c3981 */ /* 0x000ea2000c1e1b00 */
[----:B---3--:R-:W-:Y:S02]  /*07d0*/  SEL R40, R2, RZ, P5 ;  /* 0x000000ff02287207 */ /* 0x008fe40002800000 */
[----:B------:R-:W-:Y:S02]  /*07e0*/  SEL R36, R3, RZ, P5 ;  /* 0x000000ff03247207 */ /* 0x000fe40002800000 */
[----:B------:R-:W-:-:S04]  /*07f0*/  ISETP.GT.AND P5, PT, R24, RZ, PT ;  /* 0x000000ff1800720c */ /* 0x000fc80003fa4270 */
[----:B------:R-:W-:Y:S02]  /*0800*/  ISETP.GT.AND P1, PT, R45, -0x1, P5 ;  /* 0xffffffff2d00780c */ /* 0x000fe40002f24270 */
[----:B------:R-:W-:Y:S01]  /*0810*/  CS2R R2, SRZ ;  /* 0x0000000000027805 */ /* 0x000fe2000001ff00 */
[----:B------:R-:W-:Y:S01]  /*0820*/  FADD R23, R34, R23 ;  /* 0x0000001722177221 */ /* 0x000fe20000000000 */
[----:B------:R-:W-:-:S09]  /*0830*/  FADD R46, R30, R5 ;  /* 0x000000051e2e7221 */ /* 0x000fd20000000000 */
[----:B------:R-:W3:Y:S01]  /*0840*/  @P1 LDG.E.64 R2, desc[UR4][R10.64+0x7e8] ;  /* 0x0007e8040a021981 */ /* 0x000ee2000c1e1b00 */
[----:B----4-:R-:W-:Y:S02]  /*0850*/  SEL R39, R39, RZ, P4 ;  /* 0x000000ff27277207 */ /* 0x010fe40002000000 */
[----:B------:R-:W-:Y:S01]  /*0860*/  ISETP.GT.AND P4, PT, R45, RZ, P5 ;  /* 0x000000ff2d00720c */ /* 0x000fe20002f84270 */
[----:B------:R-:W-:Y:S01]  /*0870*/  FADD R48, R23, R32 ;  /* 0x0000002017307221 */ /* 0x000fe20000000000 */
[----:B------:R-:W-:Y:S01]  /*0880*/  ISETP.LT.U32.AND P6, PT, R26, 0x6, P6 ;  /* 0x000000061a00780c */ /* 0x000fe200037c1070 */
[----:B------:R-:W-:Y:S01]  /*0890*/  IMAD.MOV.U32 R26, RZ, RZ, RZ ;  /* 0x000000ffff1a7224 */ /* 0x000fe200078e00ff */
[----:B------:R-:W-:-:S09]  /*08a0*/  HFMA2.MMA R23, -RZ, RZ, 0, 0 ;  /* 0x00000000ff177435 */ /* 0x000fd200000001ff */
[----:B------:R-:W4:Y:S01]  /*08b0*/  @P4 LDG.E R26, desc[UR4][R10.64+0x7e4] ;  /* 0x0007e4040a1a4981 */ /* 0x000f22000c1e1900 */
[----:B--2---:R-:W-:Y:S02]  /*08c0*/  SEL R32, R28, RZ, P3 ;  /* 0x000000ff1c207207 */ /* 0x004fe40001800000 */
[----:B------:R-:W-:Y:S02]  /*08d0*/  SEL R30, R29, RZ, P3 ;  /* 0x000000ff1d1e7207 */ /* 0x000fe40001800000 */
[----:B------:R-:W-:-:S13]  /*08e0*/  ISETP.LT.U32.AND P3, PT, R45, 0x6, P5 ;  /* 0x000000062d00780c */ /* 0x000fda0002f61070 */
[----:B------:R-:W2:Y:S01]  /*08f0*/  @P3 LDG.E R23, desc[UR4][R10.64+0x7ec] ;  /* 0x0007ec040a173981 */ /* 0x000ea2000c1e1900 */
[----:B------:R-:W-:Y:S01]  /*0900*/  FADD R21, R21, R16 ;  /* 0x0000001015157221 */ /* 0x000fe20000000000 */
[----:B---3--:R-:W-:Y:S01]  /*0910*/  SEL R5, R3, RZ, P1 ;  /* 0x000000ff03057207 */ /* 0x008fe20000800000 */
[----:B------:R-:W-:Y:S01]  /*0920*/  VIADD R3, R27, 0x201 ;  /* 0x000002011b037836 */ /* 0x000fe20000000000 */
[----:B------:R-:W-:-:S03]  /*0930*/  SEL R33, R2, RZ, P1 ;  /* 0x000000ff02217207 */ /* 0x000fc60000800000 */
[----:B------:R-:W-:-:S05]  /*0940*/  IMAD.HI R2, R3, 0x2aaaaaab, RZ ;  /* 0x2aaaaaab03027827 */ /* 0x000fca00078e02ff */
[----:B------:R-:W-:-:S05]  /*0950*/  LEA.HI R16, R2, R2, RZ, 0x1 ;  /* 0x0000000202107211 */ /* 0x000fca00078f08ff */
[----:B------:R-:W-:Y:S01]  /*0960*/  IMAD R16, R16, -0x6, R3 ;  /* 0xfffffffa10107824 */ /* 0x000fe200078e0203 */
[----:B----4-:R-:W-:Y:S01]  /*0970*/  SEL R26, R26, RZ, P4 ;  /* 0x000000ff1a1a7207 */ /* 0x010fe20002000000 */
[----:B------:R-:W-:Y:S01]  /*0980*/  FADD R28, R44, R19 ;  /* 0x000000132c1c7221 */ /* 0x000fe20000000000 */
[----:B------:R-:W-:Y:S01]  /*0990*/  ISETP.GT.AND P4, PT, R24, -0x1, PT ;  /* 0xffffffff1800780c */ /* 0x000fe20003f84270 */
[----:B------:R-:W-:Y:S01]  /*09a0*/  FADD R19, R46, R35 ;  /* 0x000000232e137221 */ /* 0x000fe20000000000 */
[----:B------:R-:W-:Y:S01]  /*09b0*/  ISETP.GT.AND P5, PT, R16, RZ, P5 ;  /* 0x000000ff1000720c */ /* 0x000fe20002fa4270 */
[----:B------:R-:W-:Y:S01]  /*09c0*/  FADD R46, R21, R42 ;  /* 0x0000002a152e7221 */ /* 0x000fe20000000000 */
[----:B------:R-:W-:Y:S01]  /*09d0*/  ISETP.GT.AND P1, PT, R45, RZ, P4 ;  /* 0x000000ff2d00720c */ /* 0x000fe20002724270 */
[----:B------:R-:W-:Y:S02]  /*09e0*/  IMAD.MOV.U32 R44, RZ, RZ, RZ ;  /* 0x000000ffff2c7224 */ /* 0x000fe400078e00ff */
[----:B------:R-:W-:-:S04]  /*09f0*/  IMAD.WIDE R2, R3, 0x4, R6 ;  /* 0x0000000403027825 */ /* 0x000fc800078e0206 */
[----:B------:R-:W-:Y:S02]  /*0a00*/  IMAD.MOV.U32 R35, RZ, RZ, RZ ;  /* 0x000000ffff237224 */ /* 0x000fe400078e00ff */
[----:B------:R-:W-:Y:S02]  /*0a10*/  IMAD.MOV.U32 R34, RZ, RZ, RZ ;  /* 0x000000ffff227224 */ /* 0x000fe400078e00ff */
[----:B------:R-:W3:Y:S04]  /*0a20*/  @P5 LDG.E R44, desc[UR4][R2.64+-0x1c] ;  /* 0xffffe404022c5981 */ /* 0x000ee8000c1e1900 */
[----:B------:R-:W4:Y:S01]  /*0a30*/  @P1 LDG.E R34, desc[UR4][R10.64+0x7fc] ;  /* 0x0007fc040a221981 */ /* 0x000f22000c1e1900 */
[----:B--2---:R-:W-:Y:S02]  /*0a40*/  SEL R42, R23, RZ, P3 ;  /* 0x000000ff172a7207 */ /* 0x004fe40001800000 */
[----:B------:R-:W-:-:S13]  /*0a50*/  ISETP.GT.AND P3, PT, R16, RZ, P4 ;  /* 0x000000ff1000720c */ /* 0x000fda0002764270 */
[----:B------:R-:W2:Y:S01]  /*0a60*/  @P3 LDG.E R35, desc[UR4][R2.64+-0x4] ;  /* 0xfffffc0402233981 */ /* 0x000ea2000c1e1900 */
[----:B------:R-:W-:Y:S01]  /*0a70*/  FADD R21, R48, R43 ;  /* 0x0000002b30157221 */ /* 0x000fe20000000000 */
[----:B------:R-:W-:Y:S01]  /*0a80*/  VIADD R43, R16, 0x1 ;  /* 0x00000001102b7836 */ /* 0x000fe20000000000 */
[----:B------:R-:W-:Y:S01]  /*0a90*/  LOP3.LUT R23, R24, R45, RZ, 0xfc, !PT ;  /* 0x0000002d18177212 */ /* 0x000fe200078efcff */
[----:B------:R-:W-:Y:S01]  /*0aa0*/  FADD R48, R28, R25 ;  /* 0x000000191c307221 */ /* 0x000fe20000000000 */
[----:B------:R-:W-:Y:S02]  /*0ab0*/  IMAD.MOV.U32 R28, RZ, RZ, RZ ;  /* 0x000000ffff1c7224 */ /* 0x000fe400078e00ff */
[----:B------:R-:W-:Y:S01]  /*0ac0*/  IMAD.MOV.U32 R29, RZ, RZ, RZ ;  /* 0x000000ffff1d7224 */ /* 0x000fe200078e00ff */
[----:B---3--:R-:W-:Y:S02]  /*0ad0*/  SEL R44, R44, RZ, P5 ;  /* 0x000000ff2c2c7207 */ /* 0x008fe40002800000 */
[----:B------:R-:W-:-:S02]  /*0ae0*/  ISETP.GE.U32.AND P5, PT, R43, 0x6, PT ;  /* 0x000000062b00780c */ /* 0x000fc40003fa6070 */
[----:B----4-:R-:W-:Y:S02]  /*0af0*/  SEL R34, R34, RZ, P1 ;  /* 0x000000ff22227207 */ /* 0x010fe40000800000 */
[----:B------:R-:W-:Y:S01]  /*0b00*/  ISETP.GT.AND P1, PT, R23, -0x1, PT ;  /* 0xffffffff1700780c */ /* 0x000fe20003f24270 */
[----:B------:R-:W-:Y:S01]  /*0b10*/  FADD R23, R19, R38 ;  /* 0x0000002613177221 */ /* 0x000fe20000000000 */
[----:B------:R-:W-:-:S11]  /*0b20*/  IMAD.MOV.U32 R38, RZ, RZ, RZ ;  /* 0x000000ffff267224 */ /* 0x000fd600078e00ff */
[----:B------:R-:W3:Y:S01]  /*0b30*/  @P1 LDG.E.64 R28, desc[UR4][R10.64+0x800] ;  /* 0x000800040a1c1981 */ /* 0x000ee2000c1e1b00 */
[----:B--2---:R-:W-:Y:S02]  /*0b40*/  SEL R35, R35, RZ, P3 ;  /* 0x000000ff23237207 */ /* 0x004fe40001800000 */
[----:B------:R-:W-:-:S13]  /*0b50*/  ISETP.GT.AND P3, PT, R24, RZ, !P5 ;  /* 0x000000ff1800720c */ /* 0x000fda0006f64270 */
[----:B------:R-:W2:Y:S01]  /*0b60*/  @P3 LDG.E R38, desc[UR4][R2.64+-0x14] ;  /* 0xffffec0402263981 */ /* 0x000ea2000c1e1900 */
[----:B------:R-:W-:Y:S01]  /*0b70*/  FADD R19, R21, R40 ;  /* 0x0000002815137221 */ /* 0x000fe20000000000 */
[----:B------:R-:W-:-:S04]  /*0b80*/  VIADD R40, R27, 0x202 ;  /* 0x000002021b287836 */ /* 0x000fc80000000000 */
[----:B------:R-:W-:-:S04]  /*0b90*/  IMAD.HI R21, R40, 0x2aaaaaab, RZ ;  /* 0x2aaaaaab28157827 */ /* 0x000fc800078e02ff */
[----:B------:R-:W-:Y:S01]  /*0ba0*/  FADD R49, R48, R9 ;  /* 0x0000000930317221 */ /* 0x000fe20000000000 */
[----:B------:R-:W-:Y:S01]  /*0bb0*/  LEA.HI R25, R21, R21, RZ, 0x1 ;  /* 0x0000001515197211 */ /* 0x000fe200078f08ff */
[----:B------:R-:W-:-:S04]  /*0bc0*/  FADD R23, R23, R36 ;  /* 0x0000002417177221 */ /* 0x000fc80000000000 */
[----:B------:R-:W-:-:S05]  /*0bd0*/  IMAD.HI R9, R25, 0x2aaaaaab, RZ ;  /* 0x2aaaaaab19097827 */ /* 0x000fca00078e02ff */
[----:B------:R-:W-:-:S05]  /*0be0*/  LEA.HI R36, R9, R9, RZ, 0x1 ;  /* 0x0000000909247211 */ /* 0x000fca00078f08ff */
[----:B------:R-:W-:Y:S01]  /*0bf0*/  IMAD R21, R36, -0x6, R25 ;  /* 0xfffffffa24157824 */ /* 0x000fe200078e0219 */
[----:B------:R-:W-:Y:S01]  /*0c00*/  P2R R37, PR, RZ, 0x40 ;  /* 0x00000040ff257803 */ /* 0x000fe20000000000 */
[----:B------:R-:W-:Y:S01]  /*0c10*/  IMAD R36, R25, -0x6, R40 ;  /* 0xfffffffa19247824 */ /* 0x000fe200078e0228 */
[----:B------:R-:W-:Y:S02]  /*0c20*/  ISETP.LT.U32.AND P4, PT, R45, 0x6, P4 ;  /* 0x000000062d00780c */ /* 0x000fe40002781070 */
[----:B------:R-:W-:Y:S01]  /*0c30*/  ISETP.GT.AND P6, PT, R21, RZ, PT ;  /* 0x000000ff1500720c */ /* 0x000fe20003fc4270 */
[----:B------:R-:W-:Y:S01]  /*0c40*/  FADD R45, R46, R39 ;  /* 0x000000272e2d7221 */ /* 0x000fe20000000000 */
[----:B---3--:R-:W-:-:S03]  /*0c50*/  SEL R39, R29, RZ, P1 ;  /* 0x000000ff1d277207 */ /* 0x008fc60000800000 */
[----:B------:R-:W-:Y:S01]  /*0c60*/  FADD R25, R45, R32 ;  /* 0x000000202d197221 */ /* 0x000fe20000000000 */
[----:B------:R-:W-:Y:S01]  /*0c70*/  IMAD.MOV.U32 R45, RZ, RZ, RZ ;  /* 0x000000ffff2d7224 */ /* 0x000fe200078e00ff */
[----:B--2---:R-:W-:Y:S02]  /*0c80*/  SEL R47, R38, RZ, P3 ;  /* 0x000000ff262f7207 */ /* 0x004fe40001800000 */
[----:B------:R-:W-:Y:S02]  /*0c90*/  SEL R38, R28, RZ, P1 ;  /* 0x000000ff1c267207 */ /* 0x000fe40000800000 */
[----:B------:R-:W-:-:S13]  /*0ca0*/  ISETP.GT.AND P1, PT, R36, RZ, P6 ;  /* 0x000000ff2400720c */ /* 0x000fda0003724270 */
[----:B------:R-:W2:Y:S01]  /*0cb0*/  @P1 LDG.E R45, desc[UR4][R10.64+0x7ec] ;  /* 0x0007ec040a2d1981 */ /* 0x000ea2000c1e1900 */
[----:B------:R-:W-:Y:S02]  /*0cc0*/  IMAD.MOV.U32 R28, RZ, RZ, RZ ;  /* 0x000000ffff1c7224 */ /* 0x000fe400078e00ff */
[----:B------:R-:W-:Y:S01]  /*0cd0*/  IMAD.MOV.U32 R29, RZ, RZ, RZ ;  /* 0x000000ffff1d7224 */ /* 0x000fe200078e00ff */
[----:B--2---:R-:W-:Y:S02]  /*0ce0*/  SEL R45, R45, RZ, P1 ;  /* 0x000000ff2d2d7207 */ /* 0x004fe40000800000 */
[----:B------:R-:W-:-:S13]  /*0cf0*/  ISETP.GT.AND P1, PT, R36, -0x1, P6 ;  /* 0xffffffff2400780c */ /* 0x000fda0003724270 */
[----:B------:R-:W2:Y:S01]  /*0d00*/  @P1 LDG.E.64 R28, desc[UR4][R10.64+0x7f0] ;  /* 0x0007f0040a1c1981 */ /* 0x000ea2000c1e1b00 */
[----:B------:R-:W-:Y:S01]  /*0d10*/  FADD R9, R49, R30 ;  /* 0x0000001e31097221 */ /* 0x000fe20000000000 */
[----:B------:R-:W-:-:S04]  /*0d20*/  FADD R33, R26, R33 ;  /* 0x000000211a217221 */ /* 0x000fc80000000000 */
[----:B------:R-:W-:Y:S01]  /*0d30*/  FADD R49, R33, R42 ;  /* 0x0000002a21317221 */ /* 0x000fe20000000000 */
[----:B------:R-:W-:Y:S02]  /*0d40*/  MOV R33, RZ ;  /* 0x000000ff00217202 */ /* 0x000fe40000000f00 */
[----:B--2---:R-:W-:Y:S02]  /*0d50*/  SEL R30, R28, RZ, P1 ;  /* 0x000000ff1c1e7207 */ /* 0x004fe40000800000 */
[----:B------:R-:W-:Y:S02]  /*0d60*/  SEL R26, R29, RZ, P1 ;  /* 0x000000ff1d1a7207 */ /* 0x000fe40000800000 */
[----:B------:R-:W-:-:S13]  /*0d70*/  ISETP.LT.U32.AND P1, PT, R36, 0x6, P6 ;  /* 0x000000062400780c */ /* 0x000fda0003721070 */
[----:B------:R-:W2:Y:S01]  /*0d80*/  @P1 LDG.E R33, desc[UR4][R10.64+0x7f4] ;  /* 0x0007f4040a211981 */ /* 0x000ea2000c1e1900 */
[----:B------:R-:W-:Y:S01]  /*0d90*/  FADD R44, R44, R5 ;  /* 0x000000052c2c7221 */ /* 0x000fe20000000000 */
[----:B------:R-:W-:Y:S01]  /*0da0*/  LOP3.LUT R5, R21, R36, RZ, 0xfc, !PT ;  /* 0x0000002415057212 */ /* 0x000fe200078efcff */
[----:B------:R-:W-:Y:S02]  /*0db0*/  IMAD.MOV.U32 R28, RZ, RZ, RZ ;  /* 0x000000ffff1c7224 */ /* 0x000fe400078e00ff */
[----:B------:R-:W-:Y:S02]  /*0dc0*/  IMAD.MOV.U32 R29, RZ, RZ, RZ ;  /* 0x000000ffff1d7224 */ /* 0x000fe400078e00ff */
[----:B------:R-:W-:-:S04]  /*0dd0*/  FADD R44, R44, R47 ;  /* 0x0000002f2c2c7221 */ /* 0x000fc80000000000 */
[----:B------:R-:W-:Y:S01]  /*0de0*/  FADD R42, R44, R35 ;  /* 0x000000232c2a7221 */ /* 0x000fe20000000000 */
[----:B------:R-:W-:Y:S01]  /*0df0*/  VIADD R35, R27, 0x203 ;  /* 0x000002031b237836 */ /* 0x000fe20000000000 */
[----:B--2---:R-:W-:Y:S02]  /*0e00*/  SEL R33, R33, RZ, P1 ;  /* 0x000000ff21217207 */ /* 0x004fe40000800000 */
[----:B------:R-:W-:-:S13]  /*0e10*/  ISETP.GT.AND P1, PT, R5, -0x1, PT ;  /* 0xffffffff0500780c */ /* 0x000fda0003f24270 */
[----:B------:R-:W2:Y:S01]  /*0e20*/  @P1 LDG.E.64 R28, desc[UR4][R10.64+0x808] ;  /* 0x000808040a1c1981 */ /* 0x000ea2000c1e1b00 */
[----:B------:R-:W-:-:S05]  /*0e30*/  IMAD.HI R5, R35, 0x2aaaaaab, RZ ;  /* 0x2aaaaaab23057827 */ /* 0x000fca00078e02ff */
[----:B------:R-:W-:Y:S01]  /*0e40*/  LEA.HI R32, R5, R5, RZ, 0x1 ;  /* 0x0000000505207211 */ /* 0x000fe200078f08ff */
[----:B------:R-:W-:-:S04]  /*0e50*/  FADD R42, R42, R39 ;  /* 0x000000272a2a7221 */ /* 0x000fc80000000000 */
[----:B------:R-:W-:-:S04]  /*0e60*/  IMAD R32, R32, -0x6, R35 ;  /* 0xfffffffa20207824 */ /* 0x000fc800078e0223 */
[----:B------:R-:W-:Y:S02]  /*0e70*/  VIADD R39, R32, 0x1 ;  /* 0x0000000120277836 */ /* 0x000fe40000000000 */
[----:B------:R-:W-:-:S03]  /*0e80*/  FADD R46, R45, R30 ;  /* 0x0000001e2d2e7221 */ /* 0x000fc60000000000 */
[----:B------:R-:W-:Y:S01]  /*0e90*/  ISETP.GE.U32.AND P3, PT, R39, 0x6, PT ;  /* 0x000000062700780c */ /* 0x000fe20003f66070 */
[----:B------:R-:W-:Y:S01]  /*0ea0*/  FADD R49, R49, R34 ;  /* 0x0000002231317221 */ /* 0x000fe20000000000 */
[----:B------:R-:W-:Y:S01]  /*0eb0*/  IMAD.MOV.U32 R34, RZ, RZ, RZ ;  /* 0x000000ffff227224 */ /* 0x000fe200078e00ff */
[----:B--2---:R-:W-:Y:S02]  /*0ec0*/  SEL R30, R28, RZ, P1 ;  /* 0x000000ff1c1e7207 */ /* 0x004fe40000800000 */
[----:B------:R-:W-:Y:S02]  /*0ed0*/  SEL R5, R29, RZ, P1 ;  /* 0x000000ff1d057207 */ /* 0x000fe40000800000 */
[----:B------:R-:W-:Y:S01]  /*0ee0*/  ISETP.GT.AND P1, PT, R21, RZ, !P3 ;  /* 0x000000ff1500720c */ /* 0x000fe20005f24270 */
[----:B------:R-:W-:-:S12]  /*0ef0*/  IMAD.WIDE R28, R35, 0x4, R6 ;  /* 0x00000004231c7825 */ /* 0x000fd800078e0206 */
[----:B------:R-:W2:Y:S01]  /*0f00*/  @P1 LDG.E R34, desc[UR4][R28.64+-0x14] ;  /* 0xffffec041c221981 */ /* 0x000ea2000c1e1900 */
[----:B------:R-:W-:Y:S01]  /*0f10*/  P2R R50, PR, RZ, 0x8 ;  /* 0x00000008ff327803 */ /* 0x000fe20000000000 */
[----:B------:R-:W-:Y:S01]  /*0f20*/  FADD R46, R46, R33 ;  /* 0x000000212e2e7221 */ /* 0x000fe20000000000 */
[----:B------:R-:W-:Y:S01]  /*0f30*/  IMAD.MOV.U32 R33, RZ, RZ, RZ ;  /* 0x000000ffff217224 */ /* 0x000fe200078e00ff */
[----:B--2---:R-:W-:Y:S02]  /*0f40*/  SEL R44, R34, RZ, P1 ;  /* 0x000000ff222c7207 */ /* 0x004fe40000800000 */
[----:B------:R-:W-:-:S04]  /*0f50*/  ISETP.GT.AND P1, PT, R21, -0x1, PT ;  /* 0xffffffff1500780c */ /* 0x000fc80003f24270 */
[----:B------:R-:W-:-:S13]  /*0f60*/  ISETP.GT.AND P3, PT, R36, RZ, P1 ;  /* 0x000000ff2400720c */ /* 0x000fda0000f64270 */
[----:B------:R-:W2:Y:S01]  /*0f70*/  @P3 LDG.E R33, desc[UR4][R10.64+0x804] ;  /* 0x000804040a213981 */ /* 0x000ea2000c1e1900 */
[----:B------:R-:W-:Y:S02]  /*0f80*/  ISETP.GT.AND P6, PT, R32, RZ, P6 ;  /* 0x000000ff2000720c */ /* 0x000fe400037c4270 */
[----:B--2---:R-:W-:Y:S01]  /*0f90*/  SEL R45, R33, RZ, P3 ;  /* 0x000000ff212d7207 */ /* 0x004fe20001800000 */
[----:B------:R-:W-:-:S10]  /*0fa0*/  IMAD.MOV.U32 R33, RZ, RZ, RZ ;  /* 0x000000ffff217224 */ /* 0x000fd400078e00ff */
[----:B------:R-:W2:Y:S01]  /*0fb0*/  @P6 LDG.E R33, desc[UR4][R28.64+-0x1c] ;  /* 0xffffe4041c216981 */ /* 0x000ea2000c1e1900 */
[----:B------:R-:W-:Y:S02]  /*0fc0*/  ISETP.LT.U32.AND P3, PT, R36, 0x6, P1 ;  /* 0x000000062400780c */ /* 0x000fe40000f61070 */
[----:B------:R-:W-:Y:S02]  /*0fd0*/  ISETP.GT.AND P1, PT, R32, RZ, P1 ;  /* 0x000000ff2000720c */ /* 0x000fe40000f24270 */
[----:B--2---:R-:W-:Y:S01]  /*0fe0*/  SEL R35, R33, RZ, P6 ;  /* 0x000000ff21237207 */ /* 0x004fe20003000000 */
[----:B------:R-:W-:-:S10]  /*0ff0*/  IMAD.MOV.U32 R33, RZ, RZ, RZ ;  /* 0x000000ffff217224 */ /* 0x000fd400078e00ff */
[----:B------:R-:W2:Y:S01]  /*1000*/  @P1 LDG.E R33, desc[UR4][R28.64+-0x4] ;  /* 0xfffffc041c211981 */ /* 0x000ea2000c1e1900 */
[----:B------:R-:W-:Y:S01]  /*1010*/  ISETP.GT.AND P5, PT, R24, -0x1, !P5 ;  /* 0xffffffff1800780c */ /* 0x000fe20006fa4270 */
[----:B------:R-:W-:Y:S01]  /*1020*/  FADD R47, R35, R26 ;  /* 0x0000001a232f7221 */ /* 0x000fe20000000000 */
[----:B------:R-:W-:Y:S02]  /*1030*/  IMAD.MOV.U32 R35, RZ, RZ, RZ ;  /* 0x000000ffff237224 */ /* 0x000fe400078e00ff */
[----:B------:R-:W-:Y:S01]  /*1040*/  FADD R38, R49, R38 ;  /* 0x0000002631267221 */ /* 0x000fe20000000000 */
[----:B------:R-:W-:Y:S01]  /*1050*/  FADD R49, R46, R45 ;  /* 0x0000002d2e317221 */ /* 0x000fe20000000000 */
[----:B------:R-:W-:-:S06]  /*1060*/  IMAD.MOV.U32 R46, RZ, RZ, RZ ;  /* 0x000000ffff2e7224 */ /* 0x000fcc00078e00ff */
[----:B------:R1:W3:Y:S04]  /*1070*/  @P3 LDG.E R46, desc[UR4][R28.64] ;  /* 0x000000041c2e3981 */ /* 0x0002e8000c1e1900 */
[----:B------:R-:W4:Y:S01]  /*1080*/  @P5 LDG.E R35, desc[UR4][R2.64+0x4] ;  /* 0x0000040402235981 */ /* 0x000f22000c1e1900 */
[----:B------:R-:W-:Y:S01]  /*1090*/  HFMA2.MMA R45, -RZ, RZ, 0, 0 ;  /* 0x00000000ff2d7435 */ /* 0x000fe200000001ff */
[----:B------:R-:W-:Y:S02]  /*10a0*/  ISETP.GT.AND P2, PT, R31, -0x1, !P2 ;  /* 0xffffffff1f00780c */ /* 0x000fe40005744270 */
[----:B------:R-:W-:Y:S01]  /*10b0*/  ISETP.NE.AND P6, PT, R37, RZ, PT ;  /* 0x000000ff2500720c */ /* 0x000fe20003fc5270 */
[----:B------:R-:W-:Y:S02]  /*10c0*/  IMAD.MOV.U32 R37, RZ, RZ, RZ ;  /* 0x000000ffff257224 */ /* 0x000fe400078e00ff */
[----:B------:R-:W-:-:S10]  /*10d0*/  IMAD.MOV.U32 R34, RZ, RZ, RZ ;  /* 0x000000ffff227224 */ /* 0x000fd400078e00ff */
[----:B------:R-:W5:Y:S01]  /*10e0*/  @P6 LDG.E R34, desc[UR4][R12.64] ;  /* 0x000000040c226981 */ /* 0x000f62000c1e1900 */
[----:B--2---:R-:W-:Y:S01]  /*10f0*/  SEL R36, R33, RZ, P1 ;  /* 0x000000ff21247207 */ /* 0x004fe20000800000 */
[----:B------:R-:W-:-:S06]  /*1100*/  IMAD.MOV.U32 R33, RZ, RZ, RZ ;  /* 0x000000ffff217224 */ /* 0x000fcc00078e00ff */
[----:B------:R2:W5:Y:S01]  /*1110*/  @P4 LDG.E R33, desc[UR4][R2.64] ;  /* 0x0000000402214981 */ /* 0x000562000c1e1900 */
[----:B------:R-:W-:-:S13]  /*1120*/  ISETP.LT.U32.AND P1, PT, R22, 0x6, P0 ;  /* 0x000000061600780c */ /* 0x000fda0000721070 */
[----:B------:R-:W5:Y:S01]  /*1130*/  @P1 LDG.E R45, desc[UR4][R14.64] ;  /* 0x000000040e2d1981 */ /* 0x000f62000c1e1900 */
[----:B------:R-:W-:Y:S01]  /*1140*/  ISETP.LT.U32.AND P0, PT, R8, 0x6, P0 ;  /* 0x000000060800780c */ /* 0x000fe20000701070 */
[----:B------:R-:W-:-:S06]  /*1150*/  IMAD.MOV.U32 R22, RZ, RZ, RZ ;  /* 0x000000ffff167224 */ /* 0x000fcc00078e00ff */
[----:B------:R-:W5:Y:S06]  /*1160*/  @P2 LDG.E R22, desc[UR4][R12.64+0x4] ;  /* 0x000004040c162981 */ /* 0x000f6c000c1e1900 */
[----:B------:R-:W5:Y:S01]  /*1170*/  @P0 LDG.E R37, desc[UR4][R14.64+0x4] ;  /* 0x000004040e250981 */ /* 0x000f62000c1e1900 */
[----:B------:R-:W-:Y:S02]  /*1180*/  P2R R48, PR, RZ, 0x8 ;  /* 0x00000008ff307803 */ /* 0x000fe40000000000 */
[----:B------:R-:W-:Y:S01]  /*1190*/  ISETP.NE.AND P3, PT, R50, RZ, PT ;  /* 0x000000ff3200720c */ /* 0x000fe20003f65270 */
[----:B------:R-:W-:Y:S01]  /*11a0*/  FADD R47, R47, R44 ;  /* 0x0000002c2f2f7221 */ /* 0x000fe20000000000 */
[----:B------:R-:W-:-:S02]  /*11b0*/  IMAD.HI R4, R4, 0x2aaaaaab, RZ ;  /* 0x2aaaaaab04047827 */ /* 0x000fc400078e02ff */
[----:B------:R-:W-:Y:S02]  /*11c0*/  ISETP.GT.AND P3, PT, R21, -0x1, !P3 ;  /* 0xffffffff1500780c */ /* 0x000fe40005f64270 */
[----:B-1----:R-:W-:Y:S01]  /*11d0*/  FADD R28, R47, R36 ;  /* 0x000000242f1c7221 */ /* 0x002fe20000000000 */
[----:B--2---:R-:W-:Y:S02]  /*11e0*/  VIADD R3, R27, 0x204 ;  /* 0x000002041b037836 */ /* 0x004fe40000000000 */
[----:B------:R-:W-:Y:S01]  /*11f0*/  FADD R29, R49, R30 ;  /* 0x0000001e311d7221 */ /* 0x000fe20000000000 */
[----:B------:R-:W-:Y:S01]  /*1200*/  LEA.HI R30, R4, R4, RZ, 0x1 ;  /* 0x00000004041e7211 */ /* 0x000fe200078f08ff */
[----:B------:R-:W-:Y:S01]  /*1210*/  FADD R28, R28, R5 ;  /* 0x000000051c1c7221 */ /* 0x000fe20000000000 */
[----:B------:R-:W-:Y:S02]  /*1220*/  IMAD.MOV.U32 R26, RZ, RZ, RZ ;  /* 0x000000ffff1a7224 */ /* 0x000fe400078e00ff */
[----:B------:R-:W-:-:S02]  /*1230*/  VIADD R5, R27, 0x2 ;  /* 0x000000021b057836 */ /* 0x000fc40000000000 */
[----:B------:R-:W-:-:S04]  /*1240*/  IMAD.WIDE R2, R3, 0x4, R6 ;  /* 0x0000000403027825 */ /* 0x000fc800078e0206 */
[----:B------:R-:W-:Y:S01]  /*1250*/  VIADD R4, R31, 0x1 ;  /* 0x000000011f047836 */ /* 0x000fe20000000000 */
[----:B------:R1:W2:Y:S01]  /*1260*/  @P3 LDG.E R26, desc[UR4][R2.64] ;  /* 0x00000004021a3981 */ /* 0x0002a2000c1e1900 */
[----:B------:R-:W-:Y:S01]  /*1270*/  IMAD R30, R30, -0x6, R5 ;  /* 0xfffffffa1e1e7824 */ /* 0x000fe200078e0205 */
[----:B----4-:R-:W-:Y:S02]  /*1280*/  SEL R5, R35, RZ, P5 ;  /* 0x000000ff23057207 */ /* 0x010fe40002800000 */
[----:B------:R-:W-:-:S04]  /*1290*/  ISETP.NE.AND P5, PT, R48, RZ, PT ;  /* 0x000000ff3000720c */ /* 0x000fc80003fa5270 */
[----:B---3--:R-:W-:Y:S01]  /*12a0*/  SEL R44, R46, RZ, P5 ;  /* 0x000000ff2e2c7207 */ /* 0x008fe20002800000 */
[----:B------:R-:W-:Y:S02]  /*12b0*/  IMAD.MOV.U32 R35, RZ, RZ, RZ ;  /* 0x000000ffff237224 */ /* 0x000fe400078e00ff */
[----:B------:R-:W-:Y:S02]  /*12c0*/  IMAD.MOV.U32 R36, RZ, RZ, RZ ;  /* 0x000000ffff247224 */ /* 0x000fe400078e00ff */
[----:B------:R-:W-:-:S04]  /*12d0*/  IMAD.HI R0, R0, 0x2aaaaaab, RZ ;  /* 0x2aaaaaab00007827 */ /* 0x000fc800078e02ff */
[----:B------:R-:W-:Y:S01]  /*12e0*/  FADD R42, R42, R5 ;  /* 0x000000052a2a7221 */ /* 0x000fe20000000000 */
[----:B------:R-:W-:Y:S01]  /*12f0*/  FADD R29, R29, R44 ;  /* 0x0000002c1d1d7221 */ /* 0x000fe20000000000 */
[----:B------:R-:W-:Y:S02]  /*1300*/  VIADD R5, R27, 0x206 ;  /* 0x000002061b057836 */ /* 0x000fe40000000000 */
[----:B------:R-:W-:Y:S01]  /*1310*/  IMAD.MOV.U32 R44, RZ, RZ, RZ ;  /* 0x000000ffff2c7224 */ /* 0x000fe200078e00ff */
[----:B-----5:R-:W-:Y:S02]  /*1320*/  SEL R48, R34, RZ, P6 ;  /* 0x000000ff22307207 */ /* 0x020fe40003000000 */
[----:B-1----:R-:W-:Y:S01]  /*1330*/  IADD3 R3, R27, 0x205, RZ ;  /* 0x000002051b037810 */ /* 0x002fe20007ffe0ff */
[----:B------:R-:W-:-:S04]  /*1340*/  IMAD.MOV.U32 R34, RZ, RZ, RZ ;  /* 0x000000ffff227224 */ /* 0x000fc800078e00ff */
[----:B------:R-:W-:Y:S01]  /*1350*/  IMAD.WIDE R2, R3, 0x4, R6 ;  /* 0x0000000403027825 */ /* 0x000fe200078e0206 */
[----:B------:R-:W-:Y:S02]  /*1360*/  SEL R33, R33, RZ, P4 ;  /* 0x000000ff21217207 */ /* 0x000fe40002000000 */
[----:B------:R-:W-:-:S04]  /*1370*/  ISETP.GE.U32.AND P4, PT, R4, 0x6, PT ;  /* 0x000000060400780c */ /* 0x000fc80003f86070 */
[----:B------:R-:W-:-:S13]  /*1380*/  ISETP.GT.AND P5, PT, R30, RZ, !P4 ;  /* 0x000000ff1e00720c */ /* 0x000fda00067a4270 */
[----:B------:R-:W3:Y:S01]  /*1390*/  @P5 LDG.E R35, desc[UR4][R10.64+0x1c] ;  /* 0x00001c040a235981 */ /* 0x000ee2000c1e1900 */
[----:B------:R-:W-:Y:S02]  /*13a0*/  SEL R4, R45, RZ, P1 ;  /* 0x000000ff2d047207 */ /* 0x000fe40000800000 */
[----:B------:R-:W-:Y:S01]  /*13b0*/  ISETP.GT.AND P1, PT, R20, RZ, !P4 ;  /* 0x000000ff1400720c */ /* 0x000fe20006724270 */
[----:B------:R-:W-:Y:S01]  /*13c0*/  FADD R38, R38, R33 ;  /* 0x0000002126267221 */ /* 0x000fe20000000000 */
[----:B------:R-:W-:-:S11]  /*13d0*/  LEA.HI R33, R0, R0, RZ, 0x1 ;  /* 0x0000000000217211 */ /* 0x000fd600078f08ff */
[----:B------:R-:W4:Y:S01]  /*13e0*/  @P1 LDG.E R36, desc[UR4][R12.64+0x14] ;  /* 0x000014040c241981 */ /* 0x000f22000c1e1900 */
[----:B------:R-:W-:-:S04]  /*13f0*/  VIADD R0, R27, 0x200 ;  /* 0x000002001b007836 */ /* 0x000fc80000000000 */
[----:B------:R-:W-:Y:S02]  /*1400*/  IMAD R33, R33, -0x6, R0 ;  /* 0xfffffffa21217824 */ /* 0x000fe400078e0200 */
[----:B------:R-:W-:Y:S01]  /*1410*/  VIADD R0, R24, 0x1 ;  /* 0x0000000118007836 */ /* 0x000fe20000000000 */
[----:B------:R-:W-:-:S04]  /*1420*/  SEL R46, R37, RZ, P0 ;  /* 0x000000ff252e7207 */ /* 0x000fc80000000000 */
[----:B------:R-:W-:Y:S02]  /*1430*/  ISETP.GE.U32.AND P0, PT, R0, 0x6, PT ;  /* 0x000000060000780c */ /* 0x000fe40003f06070 */
[----:B------:R-:W-:Y:S02]  /*1440*/  SEL R50, R22, RZ, P2 ;  /* 0x000000ff16327207 */ /* 0x000fe40001000000 */
[----:B------:R-:W-:Y:S01]  /*1450*/  ISETP.GT.AND P2, PT, R16, RZ, !P0 ;  /* 0x000000ff1000720c */ /* 0x000fe20004744270 */
[----:B------:R-:W-:Y:S01]  /*1460*/  FADD R19, R19, R4 ;  /* 0x0000000413137221 */ /* 0x000fe20000000000 */
[----:B------:R-:W-:Y:S01]  /*1470*/  IMAD.WIDE R4, R5, 0x4, R6 ;  /* 0x0000000405047825 */ /* 0x000fe200078e0206 */
[----:B------:R-:W-:-:S10]  /*1480*/  ISETP.GT.AND P6, PT, R33, RZ, !P0 ;  /* 0x000000ff2100720c */ /* 0x000fd400047c4270 */
[----:B------:R-:W5:Y:S04]  /*1490*/  @P2 LDG.E R44, desc[UR4][R4.64] ;  /* 0x00000004042c2981 */ /* 0x000f68000c1e1900 */
[----:B------:R1:W5:Y:S01]  /*14a0*/  @P6 LDG.E R34, desc[UR4][R2.64] ;  /* 0x0000000402226981 */ /* 0x000362000c1e1900 */
[----:B--2---:R-:W-:Y:S02]  /*14b0*/  SEL R37, R26, RZ, P3 ;  /* 0x000000ff1a257207 */ /* 0x004fe40001800000 */
[----:B------:R-:W-:Y:S01]  /*14c0*/  ISETP.GT.AND P3, PT, R33, -0x1, !P0 ;  /* 0xffffffff2100780c */ /* 0x000fe20004764270 */
[----:B------:R-:W-:Y:S02]  /*14d0*/  VIADD R22, R17, 0x1 ;  /* 0x0000000111167836 */ /* 0x000fe40000000000 */
[----:B------:R-:W-:Y:S01]  /*14e0*/  FADD R45, R25, R48 ;  /* 0x00000030192d7221 */ /* 0x000fe20000000000 */
[----:B01----:R-:W-:-:S02]  /*14f0*/  CS2R R2, SRZ ;  /* 0x0000000000027805 */ /* 0x003fc4000001ff00 */
[----:B------:R-:W-:Y:S01]  /*1500*/  P2R R48, PR, RZ, 0x8 ;  /* 0x00000008ff307803 */ /* 0x000fe20000000000 */
[----:B------:R-:W-:-:S06]  /*1510*/  FADD R0, R23, R46 ;  /* 0x0000002e17007221 */ /* 0x000fcc0000000000 */
[----:B------:R0:W2:Y:S01]  /*1520*/  @P3 LDG.E.64 R2, desc[UR4][R4.64] ;  /* 0x0000000404023981 */ /* 0x0000a2000c1e1b00 */
[----:B------:R-:W-:Y:S01]  /*1530*/  ISETP.GE.U32.AND P3, PT, R22, 0x6, PT ;  /* 0x000000061600780c */ /* 0x000fe20003f66070 */
[----:B------:R-:W-:Y:S02]  /*1540*/  IMAD.MOV.U32 R25, RZ, RZ, RZ ;  /* 0x000000ffff197224 */ /* 0x000fe400078e00ff */
[----:B------:R-:W-:-:S05]  /*1550*/  IMAD.HI R22, R27, 0x2aaaaaab, RZ ;  /* 0x2aaaaaab1b167827 */ /* 0x000fca00078e02ff */
[----:B------:R-:W-:-:S05]  /*1560*/  LEA.HI R26, R22, R22, RZ, 0x1 ;  /* 0x00000016161a7211 */ /* 0x000fca00078f08ff */
[----:B------:R-:W-:Y:S02]  /*1570*/  IMAD R26, R26, -0x6, R27 ;  /* 0xfffffffa1a1a7824 */ /* 0x000fe400078e021b */
[----:B------:R-:W-:Y:S01]  /*1580*/  IMAD.MOV.U32 R23, RZ, RZ, RZ ;  /* 0x000000ffff177224 */ /* 0x000fe200078e00ff */
[----:B0-----:R-:W-:Y:S01]  /*1590*/  CS2R R4, SRZ ;  /* 0x0000000000047805 */ /* 0x001fe2000001ff00 */
[----:B------:R-:W-:Y:S01]  /*15a0*/  FADD R9, R9, R50 ;  /* 0x0000003209097221 */ /* 0x000fe20000000000 */
[----:B------:R-:W-:Y:S01]  /*15b0*/  FADD R28, R28, R37 ;  /* 0x000000251c1c7221 */ /* 0x000fe20000000000 */
[----:B------:R-:W-:Y:S01]  /*15c0*/  IMAD.MOV.U32 R37, RZ, RZ, RZ ;  /* 0x000000ffff257224 */ /* 0x000fe200078e00ff */
[----:B---3--:R-:W-:Y:S02]  /*15d0*/  SEL R46, R35, RZ, P5 ;  /* 0x000000ff232e7207 */ /* 0x008fe40002800000 */
[----:B------:R-:W-:-:S13]  /*15e0*/  ISETP.GT.AND P5, PT, R18, RZ, !P3 ;  /* 0x000000ff1200720c */ /* 0x000fda0005fa4270 */
[----:B------:R-:W3:Y:S01]  /*15f0*/  @P5 LDG.E R25, desc[UR4][R14.64+0x14] ;  /* 0x000014040e195981 */ /* 0x000ee2000c1e1900 */
[----:B----4-:R-:W-:Y:S02]  /*1600*/  SEL R36, R36, RZ, P1 ;  /* 0x000000ff24247207 */ /* 0x010fe40000800000 */
[----:B------:R-:W-:-:S04]  /*1610*/  ISETP.GT.AND P1, PT, R26, RZ, !P3 ;  /* 0x000000ff1a00720c */ /* 0x000fc80005f24270 */
[----:B------:R-:W-:-:S09]  /*1620*/  P2R R52, PR, RZ, 0x2 ;  /* 0x00000002ff347803 */ /* 0x000fd20000000000 */
[----:B------:R-:W4:Y:S01]  /*1630*/  @P1 LDG.E R23, desc[UR4][R10.64+0x14] ;  /* 0x000014040a171981 */ /* 0x000f22000c1e1900 */
[----:B------:R-:W-:Y:S02]  /*1640*/  ISETP.GT.AND P1, PT, R26, -0x1, !P3 ;  /* 0xffffffff1a00780c */ /* 0x000fe40005f24270 */
[----:B------:R-:W-:-:S11]  /*1650*/  P2R R47, PR, RZ, 0x20 ;  /* 0x00000020ff2f7803 */ /* 0x000fd60000000000 */
[----:B------:R-:W2:Y:S01]  /*1660*/  @P1 LDG.E.64 R4, desc[UR4][R10.64+0x18] ;  /* 0x000018040a041981 */ /* 0x000ea2000c1e1b00 */
[----:B-----5:R-:W-:Y:S02]  /*1670*/  SEL R53, R44, RZ, P2 ;  /* 0x000000ff2c357207 */ /* 0x020fe40001000000 */
[----:B------:R-:W-:Y:S02]  /*1680*/  ISETP.GT.AND P2, PT, R30, -0x1, !P4 ;  /* 0xffffffff1e00780c */ /* 0x000fe40006744270 */
[----:B------:R-:W-:Y:S02]  /*1690*/  ISETP.LT.U32.AND P5, PT, R8, 0x6, !P3 ;  /* 0x000000060800780c */ /* 0x000fe40005fa1070 */
[----:B------:R-:W-:Y:S01]  /*16a0*/  ISETP.LT.U32.AND P3, PT, R26, 0x6, !P3 ;  /* 0x000000061a00780c */ /* 0x000fe20005f61070 */
[----:B------:R-:W-:Y:S01]  /*16b0*/  FADD R36, R9, R36 ;  /* 0x0000002409247221 */ /* 0x000fe20000000000 */
[----:B------:R-:W-:Y:S02]  /*16c0*/  CS2R R8, SRZ ;  /* 0x0000000000087805 */ /* 0x000fe4000001ff00 */
[----:B------:R-:W-:-:S05]  /*16d0*/  P2R R51, PR, RZ, 0x8 ;  /* 0x00000008ff337803 */ /* 0x000fca0000000000 */
[----:B------:R-:W5:Y:S01]  /*16e0*/  @P2 LDG.E.64 R8, desc[UR4][R10.64+0x20] ;  /* 0x000020040a082981 */ /* 0x000f62000c1e1b00 */
[----:B------:R-:W-:-:S03]  /*16f0*/  SEL R35, R34, RZ, P6 ;  /* 0x000000ff22237207 */ /* 0x000fc60003000000 */
[----:B------:R-:W5:Y:S01]  /*1700*/  @P3 LDG.E R37, desc[UR4][R10.64+0x1c] ;  /* 0x00001c040a253981 */ /* 0x000f62000c1e1900 */
[----:B------:R-:W-:Y:S01]  /*1710*/  ISETP.LT.U32.AND P3, PT, R30, 0x6, !P4 ;  /* 0x000000061e00780c */ /* 0x000fe20006761070 */
[----:B------:R-:W-:Y:S01]  /*1720*/  FADD R38, R38, R35 ;  /* 0x0000002326267221 */ /* 0x000fe20000000000 */
[----:B------:R-:W-:Y:S02]  /*1730*/  IMAD.MOV.U32 R35, RZ, RZ, RZ ;  /* 0x000000ffff237224 */ /* 0x000fe400078e00ff */
[----:B------:R-:W-:Y:S01]  /*1740*/  IMAD.MOV.U32 R34, RZ, RZ, RZ ;  /* 0x000000ffff227224 */ /* 0x000fe200078e00ff */
[----:B------:R-:W-:-:S05]  /*1750*/  P2R R50, PR, RZ, 0x8 ;  /* 0x00000008ff327803 */ /* 0x000fca0000000000 */
[----:B------:R0:W5:Y:S04]  /*1760*/  @P5 LDG.E R34, desc[UR4][R14.64+0x1c] ;  /* 0x00001c040e225981 */ /* 0x000168000c1e1900 */
[----:B------:R-:W5:Y:S01]  /*1770*/  @P3 LDG.E R35, desc[UR4][R10.64+0x24] ;  /* 0x000024040a233981 */ /* 0x000f62000c1e1900 */
[----:B------:R-:W-:Y:S01]  /*1780*/  ISETP.LT.U32.AND P3, PT, R41, 0x6, !P4 ;  /* 0x000000062900780c */ /* 0x000fe20006761070 */
[----:B------:R-:W-:Y:S02]  /*1790*/  IMAD.MOV.U32 R41, RZ, RZ, RZ ;  /* 0x000000ffff297224 */ /* 0x000fe400078e00ff */
[----:B0-----:R-:W-:-:S04]  /*17a0*/  IMAD.HI R14, R40, 0x2aaaaaab, RZ ;  /* 0x2aaaaaab280e7827 */ /* 0x001fc800078e02ff */
[----:B------:R-:W-:Y:S01]  /*17b0*/  FADD R40, R42, R53 ;  /* 0x000000352a287221 */ /* 0x000fe20000000000 */
[----:B------:R-:W-:Y:S01]  /*17c0*/  FADD R22, R45, R46 ;  /* 0x0000002e2d167221 */ /* 0x000fe20000000000 */
[----:B------:R-:W-:Y:S01]  /*17d0*/  VIADD R15, R27, 0x202 ;  /* 0x000002021b0f7836 */ /* 0x000fe20000000000 */
[----:B------:R-:W-:Y:S01]  /*17e0*/  LEA.HI R42, R14, R14, RZ, 0x1 ;  /* 0x0000000e0e2a7211 */ /* 0x000fe200078f08ff */
[----:B------:R-:W-:Y:S01]  /*17f0*/  VIADD R45, R21, 0x1 ;  /* 0x00000001152d7836 */ /* 0x000fe20000000000 */
[----:B------:R-:W-:Y:S01]  /*1800*/  P2R R53, PR, RZ, 0x8 ;  /* 0x00000008ff357803 */ /* 0x000fe20000000000 */
[----:B------:R0:W5:Y:S02]  /*1810*/  @P3 LDG.E R41, desc[UR4][R12.64+0x1c] ;  /* 0x00001c040c293981 */ /* 0x000164000c1e1900 */
[----:B------:R-:W-:Y:S01]  /*1820*/  IMAD R42, R42, -0x6, R15 ;  /* 0xfffffffa2a2a7824 */ /* 0x000fe200078e020f */
[----:B------:R-:W-:-:S04]  /*1830*/  ISETP.GE.U32.AND P3, PT, R45, 0x6, PT ;  /* 0x000000062d00780c */ /* 0x000fc80003f66070 */
[----:B------:R-:W-:Y:S02]  /*1840*/  ISETP.GT.AND P4, PT, R42, RZ, !P3 ;  /* 0x000000ff2a00720c */ /* 0x000fe40005f84270 */
[----:B------:R-:W-:Y:S01]  /*1850*/  IADD3 R15, R27, 0x207, RZ ;  /* 0x000002071b0f7810 */ /* 0x000fe20007ffe0ff */
[----:B------:R-:W-:-:S04]  /*1860*/  IMAD.MOV.U32 R44, RZ, RZ, RZ ;  /* 0x000000ffff2c7224 */ /* 0x000fc800078e00ff */
[----:B------:R-:W-:Y:S01]  /*1870*/  IMAD.WIDE R14, R15, 0x4, R6 ;  /* 0x000000040f0e7825 */ /* 0x000fe200078e0206 */
[----:B------:R-:W-:-:S05]  /*1880*/  P2R R55, PR, RZ, 0x10 ;  /* 0x00000010ff377803 */ /* 0x000fca0000000000 */
[----:B------:R-:W5:Y:S01]  /*1890*/  @P4 LDG.E R44, desc[UR4][R14.64] ;  /* 0x000000040e2c4981 */ /* 0x000f62000c1e1900 */
[----:B------:R-:W-:Y:S01]  /*18a0*/  ISETP.LT.U32.AND P4, PT, R33, 0x6, !P0 ;  /* 0x000000062100780c */ /* 0x000fe20004781070 */
[----:B------:R-:W-:-:S12]  /*18b0*/  IMAD.MOV.U32 R45, RZ, RZ, RZ ;  /* 0x000000ffff2d7224 */ /* 0x000fd800078e00ff */
[----:B------:R1:W5:Y:S01]  /*18c0*/  @P4 LDG.E R45, desc[UR4][R14.64] ;  /* 0x000000040e2d4981 */ /* 0x000362000c1e1900 */
[----:B------:R-:W-:Y:S02]  /*18d0*/  P2R R49, PR, RZ, 0x20 ;  /* 0x00000020ff317803 */ /* 0x000fe40000000000 */
[----:B------:R-:W-:Y:S01]  /*18e0*/  ISETP.GT.AND P5, PT, R32, RZ, !P3 ;  /* 0x000000ff2000720c */ /* 0x000fe20005fa4270 */
[----:B0-----:R-:W-:Y:S01]  /*18f0*/  VIADD R13, R27, 0x208 ;  /* 0x000002081b0d7836 */ /* 0x001fe20000000000 */
[----:B------:R-:W-:Y:S01]  /*1900*/  P2R R54, PR, RZ, 0x10 ;  /* 0x00000010ff367803 */ /* 0x000fe20000000000 */
[----:B------:R-:W-:Y:S01]  /*1910*/  IMAD.MOV.U32 R46, RZ, RZ, RZ ;  /* 0x000000ffff2e7224 */ /* 0x000fe200078e00ff */
[----:B------:R-:W-:Y:S01]  /*1920*/  ISETP.LT.U32.AND P4, PT, R43, 0x6, !P0 ;  /* 0x000000062b00780c */ /* 0x000fe20004781070 */
[----:B------:R-:W-:Y:S01]  /*1930*/  IMAD.WIDE R12, R13, 0x4, R6 ;  /* 0x000000040d0c7825 */ /* 0x000fe200078e0206 */
[----:B------:R-:W-:Y:S02]  /*1940*/  ISETP.GT.AND P0, PT, R42, -0x1, !P3 ;  /* 0xffffffff2a00780c */ /* 0x000fe40005f04270 */
[----:B------:R-:W-:-:S02]  /*1950*/  CS2R R10, SRZ ;  /* 0x00000000000a7805 */ /* 0x000fc4000001ff00 */
[----:B------:R-:W-:-:S03]  /*1960*/  P2R R56, PR, RZ, 0x20 ;  /* 0x00000020ff387803 */ /* 0x000fc60000000000 */
[----:B------:R-:W5:Y:S01]  /*1970*/  @P5 LDG.E R46, desc[UR4][R12.64] ;  /* 0x000000040c2e5981 */ /* 0x000f62000c1e1900 */
[----:B------:R-:W-:Y:S02]  /*1980*/  ISETP.LT.U32.AND P5, PT, R39, 0x6, !P3 ;  /* 0x000000062700780c */ /* 0x000fe40005fa1070 */
[----:B------:R-:W-:Y:S01]  /*1990*/  ISETP.LT.U32.AND P3, PT, R42, 0x6, !P3 ;  /* 0x000000062a00780c */ /* 0x000fe20005f61070 */
[C---:B-1----:R-:W-:Y:S01]  /*19a0*/  VIADD R15, R27.reuse, 0x209 ;  /* 0x000002091b0f7836 */ /* 0x042fe20000000000 */
[----:B------:R-:W-:Y:S01]  /*19b0*/  P2R R57, PR, RZ, 0x1 ;  /* 0x00000001ff397803 */ /* 0x000fe20000000000 */
[----:B------:R-:W-:Y:S01]  /*19c0*/  VIADD R59, R27, 0x20a ;  /* 0x0000020a1b3b7836 */ /* 0x000fe20000000000 */
[----:B------:R-:W5:Y:S01]  /*19d0*/  @P0 LDG.E.64 R10, desc[UR4][R12.64] ;  /* 0x000000040c0a0981 */ /* 0x000f62000c1e1b00 */
[----:B------:R-:W-:Y:S01]  /*19e0*/  ISETP.NE.AND P0, PT, R52, RZ, PT ;  /* 0x000000ff3400720c */ /* 0x000fe20003f05270 */
[----:B------:R-:W-:Y:S02]  /*19f0*/  IMAD.MOV.U32 R39, RZ, RZ, RZ ;  /* 0x000000ffff277224 */ /* 0x000fe400078e00ff */
[----:B------:R-:W-:-:S04]  /*1a00*/  IMAD.WIDE R14, R15, 0x4, R6 ;  /* 0x000000040f0e7825 */ /* 0x000fc800078e0206 */
[----:B------:R-:W-:Y:S01]  /*1a10*/  IMAD.MOV.U32 R52, RZ, RZ, RZ ;  /* 0x000000ffff347224 */ /* 0x000fe200078e00ff */
[----:B------:R-:W5:Y:S01]  /*1a20*/  @P3 LDG.E R39, desc[UR4][R14.64] ;  /* 0x000000040e273981 */ /* 0x000f62000c1e1900 */
[----:B------:R-:W-:-:S04]  /*1a30*/  IMAD.WIDE R6, R59, 0x4, R6 ;  /* 0x000000043b067825 */ /* 0x000fc800078e0206 */
[----:B------:R-:W-:Y:S01]  /*1a40*/  IMAD.MOV.U32 R43, RZ, RZ, RZ ;  /* 0x000000ffff2b7224 */ /* 0x000fe200078e00ff */
[----:B------:R-:W5:Y:S05]  /*1a50*/  @P5 LDG.E R52, desc[UR4][R6.64] ;  /* 0x0000000406345981 */ /* 0x000f6a000c1e1900 */
[----:B------:R0:W5:Y:S01]  /*1a60*/  @P4 LDG.E R43, desc[UR4][R12.64] ;  /* 0x000000040c2b4981 */ /* 0x000162000c1e1900 */
[C---:B------:R-:W-:Y:S01]  /*1a70*/  ISETP.GE.AND P6, PT, R17.reuse, 0x4, PT ;  /* 0x000000041100780c */ /* 0x040fe20003fc6270 */
[----:B0-----:R-:W-:-:S05]  /*1a80*/  VIADD R12, R17, 0x2 ;  /* 0x00000002110c7836 */ /* 0x001fca0000000000 */
[----:B------:R-:W-:Y:S02]  /*1a90*/  SEL R13, R12, RZ, !P6 ;  /* 0x000000ff0c0d7207 */ /* 0x000fe40007000000 */
[----:B------:R-:W-:Y:S02]  /*1aa0*/  ISETP.NE.AND P6, PT, R47, RZ, PT ;  /* 0x000000ff2f00720c */ /* 0x000fe40003fc5270 */
[----:B------:R-:W-:Y:S02]  /*1ab0*/  IADD3 R12, R13, 0x6, RZ ;  /* 0x000000060d0c7810 */ /* 0x000fe40007ffe0ff */
[----:B---3--:R-:W-:Y:S02]  /*1ac0*/  SEL R25, R25, RZ, P6 ;  /* 0x000000ff19197207 */ /* 0x008fe40003000000 */
[----:B------:R-:W-:-:S03]  /*1ad0*/  ISETP.GT.AND P6, PT, R17, 0x3, PT ;  /* 0x000000031100780c */ /* 0x000fc60003fc4270 */
[----:B------:R-:W-:Y:S01]  /*1ae0*/  FADD R14, R0, R25 ;  /* 0x00000019000e7221 */ /* 0x000fe20000000000 */
[----:B------:R-:W-:-:S09]  /*1af0*/  VIADD R0, R31, 0x2 ;  /* 0x000000021f007836 */ /* 0x000fd20000000000 */
[----:B------:R-:W-:Y:S01]  /*1b00*/  @!P6 IMAD.MOV R12, RZ, RZ, R13 ;  /* 0x000000ffff0ce224 */ /* 0x000fe200078e020d */
[----:B------:R-:W-:-:S04]  /*1b10*/  ISETP.GE.AND P6, PT, R31, 0x4, PT ;  /* 0x000000041f00780c */ /* 0x000fc80003fc6270 */
[----:B------:R-:W-:Y:S02]  /*1b20*/  SEL R6, R0, RZ, !P6 ;  /* 0x000000ff00067207 */ /* 0x000fe40007000000 */
[----:B------:R-:W-:-:S03]  /*1b30*/  ISETP.GT.AND P6, PT, R31, 0x3, PT ;  /* 0x000000031f00780c */ /* 0x000fc60003fc4270 */
[----:B------:R-:W-:-:S10]  /*1b40*/  VIADD R0, R6, 0x6 ;  /* 0x0000000606007836 */ /* 0x000fd40000000000 */
[----:B------:R-:W-:Y:S01]  /*1b50*/  @!P6 IMAD.MOV R0, RZ, RZ, R6 ;  /* 0x000000ffff00e224 */ /* 0x000fe200078e0206 */
[C---:B------:R-:W-:Y:S01]  /*1b60*/  ISETP.GE.AND P6, PT, R24.reuse, 0x4, PT ;  /* 0x000000041800780c */ /* 0x040fe20003fc6270 */
[----:B------:R-:W-:Y:S01]  /*1b70*/  VIADD R6, R24, 0x2 ;  /* 0x0000000218067836 */ /* 0x000fe20000000000 */
[----:B----4-:R-:W-:-:S04]  /*1b80*/  SEL R58, R23, RZ, P0 ;  /* 0x000000ff173a7207 */ /* 0x010fc80000000000 */
[----:B------:R-:W-:Y:S02]  /*1b90*/  SEL R7, R6, RZ, !P6 ;  /* 0x000000ff06077207 */ /* 0x000fe40007000000 */
[----:B------:R-:W-:Y:S01]  /*1ba0*/  ISETP.GT.AND P6, PT, R24, 0x3, PT ;  /* 0x000000031800780c */ /* 0x000fe20003fc4270 */
[----:B------:R-:W-:Y:S01]  /*1bb0*/  FADD R13, R19, R58 ;  /* 0x0000003a130d7221 */ /* 0x000fe20000000000 */
[----:B--2---:R-:W-:Y:S01]  /*1bc0*/  SEL R4, R4, RZ, P1 ;  /* 0x000000ff04047207 */ /* 0x004fe20000800000 */
[----:B------:R-:W-:-:S04]  /*1bd0*/  VIADD R6, R7, 0x6 ;  /* 0x0000000607067836 */ /* 0x000fc80000000000 */
[----:B------:R-:W-:Y:S01]  /*1be0*/  FADD R13, R13, R4 ;  /* 0x000000040d0d7221 */ /* 0x000fe20000000000 */
[----:B------:R-:W-:-:S05]  /*1bf0*/  VIADD R4, R21, 0x2 ;  /* 0x0000000215047836 */ /* 0x000fca0000000000 */
[----:B------:R-:W-:Y:S01]  /*1c00*/  @!P6 IMAD.MOV R6, RZ, RZ, R7 ;  /* 0x000000ffff06e224 */ /* 0x000fe200078e0207 */
[----:B------:R-:W-:-:S04]  /*1c10*/  ISETP.GE.AND P6, PT, R21, 0x4, PT ;  /* 0x000000041500780c */ /* 0x000fc80003fc6270 */
[----:B------:R-:W-:Y:S02]  /*1c20*/  SEL R7, R4, RZ, !P6 ;  /* 0x000000ff04077207 */ /* 0x000fe40007000000 */
[----:B------:R-:W-:Y:S02]  /*1c30*/  ISETP.GT.AND P6, PT, R21, 0x3, PT ;  /* 0x000000031500780c */ /* 0x000fe40003fc4270 */
[----:B------:R-:W-:Y:S01]  /*1c40*/  SEL R5, R5, RZ, P1 ;  /* 0x000000ff05057207 */ /* 0x000fe20000800000 */
[----:B------:R-:W-:Y:S01]  /*1c50*/  VIADD R4, R7, 0x6 ;  /* 0x0000000607047836 */ /* 0x000fe20000000000 */
[----:B-----5:R-:W-:-:S03]  /*1c60*/  SEL R15, R9, RZ, P2 ;  /* 0x000000ff090f7207 */ /* 0x020fc60001000000 */
[----:B------:R-:W-:Y:S01]  /*1c70*/  FADD R9, R14, R5 ;  /* 0x000000050e097221 */ /* 0x000fe20000000000 */
[C---:B------:R-:W-:Y:S01]  /*1c80*/  VIADD R5, R26.reuse, 0xffffffff ;  /* 0xffffffff1a057836 */ /* 0x040fe20000000000 */
[----:B------:R-:W-:-:S04]  /*1c90*/  ISETP.GT.AND P1, PT, R26, 0x1, PT ;  /* 0x000000011a00780c */ /* 0x000fc80003f24270 */
[----:B------:R-:W-:Y:S01]  /*1ca0*/  @!P6 IMAD.MOV R4, RZ, RZ, R7 ;  /* 0x000000ffff04e224 */ /* 0x000fe200078e0207 */
[----:B------:R-:W-:Y:S02]  /*1cb0*/  SEL R7, R8, RZ, P2 ;  /* 0x000000ff08077207 */ /* 0x000fe40001000000 */
[----:B------:R-:W-:Y:S02]  /*1cc0*/  SEL R5, R5, RZ, P1 ;  /* 0x000000ff05057207 */ /* 0x000fe40000800000 */
[----:B------:R-:W-:Y:S01]  /*1cd0*/  ISETP.GT.AND P1, PT, R18, 0x1, PT ;  /* 0x000000011200780c */ /* 0x000fe20003f24270 */
[----:B------:R-:W-:Y:S01]  /*1ce0*/  FADD R14, R22, R7 ;  /* 0x00000007160e7221 */ /* 0x000fe20000000000 */
[----:B------:R-:W-:Y:S01]  /*1cf0*/  IADD3 R7, R18, -0x1, RZ ;  /* 0xffffffff12077810 */ /* 0x000fe20007ffe0ff */
[----:B------:R-:W-:Y:S02]  /*1d00*/  VIADD R22, R18, 0x2 ;  /* 0x0000000212167836 */ /* 0x000fe40000000000 */
[----:B------:R-:W-:Y:S01]  /*1d10*/  VIADD R19, R26, 0x2 ;  /* 0x000000021a137836 */ /* 0x000fe20000000000 */
[----:B------:R-:W-:-:S02]  /*1d20*/  SEL R7, R7, RZ, P1 ;  /* 0x000000ff07077207 */ /* 0x000fc40000800000 */
[----:B------:R-:W-:-:S04]  /*1d30*/  ISETP.GE.AND P1, PT, R26, 0x4, PT ;  /* 0x000000041a00780c */ /* 0x000fc80003f26270 */
[----:B------:R-:W-:Y:S02]  /*1d40*/  SEL R19, R19, RZ, !P1 ;  /* 0x000000ff13137207 */ /* 0x000fe40004800000 */
[----:B------:R-:W-:Y:S02]  /*1d50*/  SEL R22, R22, RZ, !P1 ;  /* 0x000000ff16167207 */ /* 0x000fe40004800000 */
[----:B------:R-:W-:Y:S01]  /*1d60*/  ISETP.NE.AND P1, PT, R48, RZ, PT ;  /* 0x000000ff3000720c */ /* 0x000fe20003f25270 */
[----:B------:R-:W-:Y:S01]  /*1d70*/  FADD R36, R36, R15 ;  /* 0x0000000f24247221 */ /* 0x000fe20000000000 */
[----:B------:R-:W-:Y:S01]  /*1d80*/  ISETP.NE.AND P0, PT, R51, RZ, PT ;  /* 0x000000ff3300720c */ /* 0x000fe20003f05270 */
[----:B------:R-:W-:Y:S01]  /*1d90*/  VIADD R8, R30, 0xffffffff ;  /* 0xffffffff1e087836 */ /* 0x000fe20000000000 */
[----:B------:R-:W-:Y:S02]  /*1da0*/  SEL R15, R2, RZ, P1 ;  /* 0x000000ff020f7207 */ /* 0x000fe40000800000 */
[----:B------:R-:W-:-:S02]  /*1db0*/  ISETP.GT.AND P1, PT, R30, 0x1, PT ;  /* 0x000000011e00780c */ /* 0x000fc40003f24270 */
[----:B------:R-:W-:Y:S02]  /*1dc0*/  SEL R18, R37, RZ, P0 ;  /* 0x000000ff25127207 */ /* 0x000fe40000000000 */
[----:B------:R-:W-:Y:S02]  /*1dd0*/  SEL R8, R8, RZ, P1 ;  /* 0x000000ff08087207 */ /* 0x000fe40000800000 */
[----:B------:R-:W-:Y:S01]  /*1de0*/  ISETP.NE.AND P1, PT, R49, RZ, PT ;  /* 0x000000ff3100720c */ /* 0x000fe20003f25270 */
[----:B------:R-:W-:Y:S01]  /*1df0*/  FADD R2, R13, R18 ;  /* 0x000000120d027221 */ /* 0x000fe20000000000 */
[----:B------:R-:W-:Y:S02]  /*1e00*/  VIADD R18, R20, 0xffffffff ;  /* 0xffffffff14127836 */ /* 0x000fe40000000000 */
[----:B------:R-:W-:Y:S02]  /*1e10*/  SEL R34, R34, RZ, P1 ;  /* 0x000000ff22227207 */ /* 0x000fe40000800000 */
[----:B------:R-:W-:-:S04]  /*1e20*/  ISETP.GT.AND P1, PT, R20, 0x1, PT ;  /* 0x000000011400780c */ /* 0x000fc80003f24270 */
[----:B------:R-:W-:Y:S02]  /*1e30*/  SEL R18, R18, RZ, P1 ;  /* 0x000000ff12127207 */ /* 0x000fe40000800000 */
[----:B------:R-:W-:Y:S01]  /*1e40*/  ISETP.NE.AND P1, PT, R50, RZ, PT ;  /* 0x000000ff3200720c */ /* 0x000fe20003f25270 */
[----:B------:R-:W-:Y:S01]  /*1e50*/  FADD R9, R9, R34 ;  /* 0x0000002209097221 */ /* 0x000fe20000000000 */
[----:B------:R-:W-:Y:S02]  /*1e60*/  VIADD R34, R20, 0x2 ;  /* 0x0000000214227836 */ /* 0x000fe40000000000 */
[----:B------:R-:W-:Y:S01]  /*1e70*/  SEL R35, R35, RZ, P1 ;  /* 0x000000ff23237207 */ /* 0x000fe20000800000 */
[C---:B------:R-:W-:Y:S01]  /*1e80*/  VIADD R25, R30.reuse, 0x2 ;  /* 0x000000021e197836 */ /* 0x040fe20000000000 */
[----:B------:R-:W-:Y:S01]  /*1e90*/  ISETP.GE.AND P1, PT, R30, 0x4, PT ;  /* 0x000000041e00780c */ /* 0x000fe20003f26270 */
[----:B------:R-:W-:-:S03]  /*1ea0*/  VIADD R20, R33, 0xffffffff ;  /* 0xffffffff21147836 */ /* 0x000fc60000000000 */
[----:B------:R-:W-:Y:S02]  /*1eb0*/  SEL R25, R25, RZ, !P1 ;  /* 0x000000ff19197207 */ /* 0x000fe40004800000 */
[----:B------:R-:W-:Y:S02]  /*1ec0*/  SEL R34, R34, RZ, !P1 ;  /* 0x000000ff22227207 */ /* 0x000fe40004800000 */
[----:B------:R-:W-:Y:S01]  /*1ed0*/  ISETP.GT.AND P1, PT, R33, 0x1, PT ;  /* 0x000000012100780c */ /* 0x000fe20003f24270 */
[----:B------:R-:W-:-:S03]  /*1ee0*/  VIADD R23, R16, 0xffffffff ;  /* 0xffffffff10177836 */ /* 0x000fc60000000000 */
[----:B------:R-:W-:Y:S02]  /*1ef0*/  SEL R20, R20, RZ, P1 ;  /* 0x000000ff14147207 */ /* 0x000fe40000800000 */
[----:B------:R-:W-:Y:S02]  /*1f00*/  ISETP.GT.AND P1, PT, R16, 0x1, PT ;  /* 0x000000011000780c */ /* 0x000fe40003f24270 */
[----:B------:R-:W-:Y:S02]  /*1f10*/  ISETP.NE.AND P2, PT, R53, RZ, PT ;  /* 0x000000ff3500720c */ /* 0x000fe40003f45270 */
[----:B------:R-:W-:Y:S02]  /*1f20*/  SEL R23, R23, RZ, P1 ;  /* 0x000000ff17177207 */ /* 0x000fe40000800000 */
[----:B------:R-:W-:Y:S02]  /*1f30*/  ISETP.NE.AND P6, PT, R54, RZ, PT ;  /* 0x000000ff3600720c */ /* 0x000fe40003fc5270 */
[----:B------:R-:W-:Y:S01]  /*1f40*/  ISETP.GT.AND P1, PT, R26, 0x3, PT ;  /* 0x000000031a00780c */ /* 0x000fe20003f24270 */
[----:B------:R-:W-:Y:S01]  /*1f50*/  FADD R14, R14, R35 ;  /* 0x000000230e0e7221 */ /* 0x000fe20000000000 */
[----:B------:R-:W-:Y:S01]  /*1f60*/  SEL R41, R41, RZ, P2 ;  /* 0x000000ff29297207 */ /* 0x000fe20001000000 */
[----:B------:R-:W-:Y:S01]  /*1f70*/  VIADD R26, R16, 0x2 ;  /* 0x00000002101a7836 */ /* 0x000fe20000000000 */
[----:B------:R-:W-:Y:S01]  /*1f80*/  SEL R45, R45, RZ, P6 ;  /* 0x000000ff2d2d7207 */ /* 0x000fe20003000000 */
[C---:B------:R-:W-:Y:S01]  /*1f90*/  VIADD R16, R33.reuse, 0x2 ;  /* 0x0000000221107836 */ /* 0x040fe20000000000 */
[----:B------:R-:W-:Y:S01]  /*1fa0*/  SEL R35, RZ, 0x6, !P1 ;  /* 0x00000006ff237807 */ /* 0x000fe20004800000 */
[----:B------:R-:W-:Y:S01]  /*1fb0*/  FADD R38, R38, R15 ;  /* 0x0000000f26267221 */ /* 0x000fe20000000000 */
[----:B------:R-:W-:Y:S01]  /*1fc0*/  ISETP.GE.AND P1, PT, R33, 0x4, PT ;  /* 0x000000042100780c */ /* 0x000fe20003f26270 */
[----:B------:R-:W-:-:S02]  /*1fd0*/  FADD R13, R36, R41 ;  /* 0x00000029240d7221 */ /* 0x000fc40000000000 */
[----:B------:R-:W-:Y:S01]  /*1fe0*/  FADD R15, R38, R45 ;  /* 0x0000002d260f7221 */ /* 0x000fe20000000000 */
[----:B------:R-:W-:Y:S01]  /*1ff0*/  SEL R36, R16, RZ, !P1 ;  /* 0x000000ff10247207 */ /* 0x000fe20004800000 */
[----:B------:R-:W-:Y:S01]  /*2000*/  VIADD R16, R42, 0xffffffff ;  /* 0xffffffff2a107836 */ /* 0x000fe20000000000 */
[----:B------:R-:W-:Y:S02]  /*2010*/  SEL R38, R26, RZ, !P1 ;  /* 0x000000ff1a267207 */ /* 0x000fe40004800000 */
[----:B------:R-:W-:-:S04]  /*2020*/  ISETP.GT.AND P1, PT, R42, 0x1, PT ;  /* 0x000000012a00780c */ /* 0x000fc80003f24270 */
[----:B------:R-:W-:Y:S02]  /*2030*/  SEL R16, R16, RZ, P1 ;  /* 0x000000ff10107207 */ /* 0x000fe40000800000 */
[----:B------:R-:W-:-:S04]  /*2040*/  ISETP.GT.AND P1, PT, R30, 0x3, PT ;  /* 0x000000031e00780c */ /* 0x000fc80003f24270 */
[----:B------:R-:W-:Y:S02]  /*2050*/  SEL R30, RZ, 0x6, !P1 ;  /* 0x00000006ff1e7807 */ /* 0x000fe40004800000 */
[----:B------:R-:W-:Y:S01]  /*2060*/  ISETP.GT.AND P1, PT, R33, 0x3, PT ;  /* 0x000000032100780c */ /* 0x000fe20003f24270 */
[----:B------:R-:W-:Y:S01]  /*2070*/  IMAD.IADD R19, R35, 0x1, R19 ;  /* 0x0000000123137824 */ /* 0x000fe200078e0213 */
[----:B------:R-:W-:Y:S02]  /*2080*/  IADD3 R22, R35, R22, RZ ;  /* 0x0000001623167210 */ /* 0x000fe40007ffe0ff */
[----:B------:R-:W-:Y:S01]  /*2090*/  SEL R35, RZ, 0x6, !P1 ;  /* 0x00000006ff237807 */ /* 0x000fe20004800000 */
[C---:B------:R-:W-:Y:S01]  /*20a0*/  VIADD R26, R32.reuse, 0xffffffff ;  /* 0xffffffff201a7836 */ /* 0x040fe20000000000 */
[----:B------:R-:W-:Y:S01]  /*20b0*/  ISETP.GT.AND P1, PT, R32, 0x1, PT ;  /* 0x000000012000780c */ /* 0x000fe20003f24270 */
[C---:B------:R-:W-:Y:S02]  /*20c0*/  IMAD.IADD R25, R30.reuse, 0x1, R25 ;  /* 0x000000011e197824 */ /* 0x040fe400078e0219 */
[----:B------:R-:W-:-:S02]  /*20d0*/  IMAD.IADD R30, R30, 0x1, R34 ;  /* 0x000000011e1e7824 */ /* 0x000fc400078e0222 */
[C---:B------:R-:W-:Y:S02]  /*20e0*/  IMAD.IADD R33, R35.reuse, 0x1, R36 ;  /* 0x0000000123217824 */ /* 0x040fe400078e0224 */
[----:B------:R-:W-:Y:S01]  /*20f0*/  IMAD.IADD R34, R35, 0x1, R38 ;  /* 0x0000000123227824 */ /* 0x000fe200078e0226 */
[----:B------:R-:W-:Y:S01]  /*2100*/  SEL R26, R26, RZ, P1 ;  /* 0x000000ff1a1a7207 */ /* 0x000fe20000800000 */
[----:B------:R-:W-:Y:S01]  /*2110*/  VIADD R35, R32, 0x2 ;  /* 0x0000000220237836 */ /* 0x000fe20000000000 */
[C---:B------:R-:W-:Y:S01]  /*2120*/  ISETP.GE.AND P1, PT, R42.reuse, 0x4, PT ;  /* 0x000000042a00780c */ /* 0x040fe20003f26270 */
[----:B------:R-:W-:-:S03]  /*2130*/  VIADD R32, R42, 0x2 ;  /* 0x000000022a207836 */ /* 0x000fc60000000000 */
[----:B------:R-:W-:Y:S02]  /*2140*/  SEL R41, R35, RZ, !P1 ;  /* 0x000000ff23297207 */ /* 0x000fe40004800000 */
[----:B------:R-:W-:Y:S02]  /*2150*/  SEL R37, R32, RZ, !P1 ;  /* 0x000000ff20257207 */ /* 0x000fe40004800000 */
[C---:B------:R-:W-:Y:S01]  /*2160*/  ISETP.GT.AND P1, PT, R17.reuse, 0x1, PT ;  /* 0x000000011100780c */ /* 0x040fe20003f24270 */
[----:B------:R-:W-:-:S05]  /*2170*/  VIADD R17, R17, 0xffffffff ;  /* 0xffffffff11117836 */ /* 0x000fca0000000000 */
[----:B------:R-:W-:Y:S02]  /*2180*/  SEL R17, R17, RZ, P1 ;  /* 0x000000ff11117207 */ /* 0x000fe40000800000 */
[C---:B------:R-:W-:Y:S01]  /*2190*/  ISETP.GT.AND P1, PT, R31.reuse, 0x1, PT ;  /* 0x000000011f00780c */ /* 0x040fe20003f24270 */
[----:B------:R-:W-:Y:S02]  /*21a0*/  VIADD R31, R31, 0xffffffff ;  /* 0xffffffff1f1f7836 */ /* 0x000fe40000000000 */
[----:B------:R-:W-:-:S03]  /*21b0*/  VIADD R35, R24, 0xffffffff ;  /* 0xffffffff18237836 */ /* 0x000fc60000000000 */
[----:B------:R-:W-:Y:S02]  /*21c0*/  SEL R31, R31, RZ, P1 ;  /* 0x000000ff1f1f7207 */ /* 0x000fe40000800000 */
[----:B------:R-:W-:-:S04]  /*21d0*/  ISETP.GT.AND P1, PT, R24, 0x1, PT ;  /* 0x000000011800780c */ /* 0x000fc80003f24270 */
[----:B------:R-:W-:Y:S02]  /*21e0*/  SEL R35, R35, RZ, P1 ;  /* 0x000000ff23237207 */ /* 0x000fe40000800000 */
[----:B------:R-:W-:-:S04]  /*21f0*/  ISETP.GT.AND P1, PT, R42, 0x3, PT ;  /* 0x000000032a00780c */ /* 0x000fc80003f24270 */
[----:B------:R-:W-:Y:S01]  /*2200*/  SEL R24, RZ, 0x6, !P1 ;  /* 0x00000006ff187807 */ /* 0x000fe20004800000 */
[----:B------:R-:W-:-:S04]  /*2210*/  IMAD.IADD R32, R17, 0x1, -R12 ;  /* 0x0000000111207824 */ /* 0x000fc800078e0a0c */
[C---:B------:R-:W-:Y:S02]  /*2220*/  IMAD.IADD R37, R24.reuse, 0x1, R37 ;  /* 0x0000000118257824 */ /* 0x040fe400078e0225 */
[----:B------:R-:W-:Y:S02]  /*2230*/  IMAD.IADD R41, R24, 0x1, R41 ;  /* 0x0000000118297824 */ /* 0x000fe400078e0229 */
[----:B------:R-:W-:Y:S01]  /*2240*/  IMAD.IADD R24, R12, 0x1, -R17 ;  /* 0x000000010c187824 */ /* 0x000fe200078e0a11 */
[----:B------:R-:W-:Y:S01]  /*2250*/  ISETP.GT.AND P1, PT, R21, 0x1, PT ;  /* 0x000000011500780c */ /* 0x000fe20003f24270 */
[----:B------:R-:W-:Y:S02]  /*2260*/  IMAD.IADD R17, R0, 0x1, -R31 ;  /* 0x0000000100117824 */ /* 0x000fe400078e0a1f */
[----:B------:R-:W-:Y:S01]  /*2270*/  IMAD R12, R19, R24, RZ ;  /* 0x00000018130c7224 */ /* 0x000fe200078e02ff */
[----:B------:R-:W-:Y:S01]  /*2280*/  IADD3 R21, R21, -0x1, RZ ;  /* 0xffffffff15157810 */ /* 0x000fe20007ffe0ff */
[----:B------:R-:W-:-:S02]  /*2290*/  IMAD.IADD R31, R31, 0x1, -R0 ;  /* 0x000000011f1f7824 */ /* 0x000fc400078e0a00 */
[----:B------:R-:W-:Y:S02]  /*22a0*/  IMAD.IADD R0, R6, 0x1, -R35 ;  /* 0x0000000106007824 */ /* 0x000fe400078e0a23 */
[----:B------:R-:W-:Y:S01]  /*22b0*/  IMAD R5, R5, R32, R12 ;  /* 0x0000002005057224 */ /* 0x000fe200078e020c */
[----:B------:R-:W-:Y:S01]  /*22c0*/  SEL R21, R21, RZ, P1 ;  /* 0x000000ff15157207 */ /* 0x000fe20000800000 */
[-C--:B------:R-:W-:Y:S01]  /*22d0*/  IMAD R25, R25, R17.reuse, RZ ;  /* 0x0000001119197224 */ /* 0x080fe200078e02ff */
[----:B------:R-:W-:Y:S01]  /*22e0*/  ISETP.NE.AND P1, PT, R48, RZ, PT ;  /* 0x000000ff3000720c */ /* 0x000fe20003f25270 */
[----:B------:R-:W-:Y:S02]  /*22f0*/  IMAD R22, R22, R24, RZ ;  /* 0x0000001816167224 */ /* 0x000fe400078e02ff */
[-C--:B------:R-:W-:Y:S02]  /*2300*/  IMAD R33, R33, R0.reuse, RZ ;  /* 0x0000000021217224 */ /* 0x080fe400078e02ff */
[----:B------:R-:W-:Y:S01]  /*2310*/  IMAD R34, R34, R0, RZ ;  /* 0x0000000022227224 */ /* 0x000fe200078e02ff */
[----:B------:R-:W-:Y:S01]  /*2320*/  I2FP.F32.S32 R0, R5 ;  /* 0x0000000500007245 */ /* 0x000fe20000201400 */
[----:B------:R-:W-:Y:S01]  /*2330*/  IMAD R30, R30, R17, RZ ;  /* 0x000000111e1e7224 */ /* 0x000fe200078e02ff */
[----:B------:R-:W-:Y:S01]  /*2340*/  ISETP.NE.AND P6, PT, R56, RZ, PT ;  /* 0x000000ff3800720c */ /* 0x000fe20003fc5270 */
[-C--:B------:R-:W-:Y:S01]  /*2350*/  IMAD R8, R8, R31.reuse, R25 ;  /* 0x0000001f08087224 */ /* 0x080fe200078e0219 */
[----:B------:R-:W-:Y:S01]  /*2360*/  SEL R25, R3, RZ, P1 ;  /* 0x000000ff03197207 */ /* 0x000fe20000800000 */
[----:B------:R-:W-:Y:S01]  /*2370*/  IMAD R7, R7, R32, R22 ;  /* 0x0000002007077224 */ /* 0x000fe200078e0216 */
[----:B------:R-:W-:Y:S01]  /*2380*/  FSETP.GT.AND P1, PT, |R0|, 8.50705917302346158658e+37, PT ;  /* 0x7e8000000000780b */ /* 0x000fe20003f24200 */
[----:B------:R-:W-:Y:S01]  /*2390*/  IMAD R18, R18, R31, R30 ;  /* 0x0000001f12127224 */ /* 0x000fe200078e021e */
[----:B------:R-:W-:-:S02]  /*23a0*/  ISETP.NE.AND P2, PT, R55, RZ, PT ;  /* 0x000000ff3700720c */ /* 0x000fc40003f45270 */
[----:B------:R-:W-:Y:S01]  /*23b0*/  SEL R3, R46, RZ, P6 ;  /* 0x000000ff2e037207 */ /* 0x000fe20003000000 */
[----:B------:R-:W-:Y:S01]  /*23c0*/  IMAD.IADD R6, R35, 0x1, -R6 ;  /* 0x0000000123067824 */ /* 0x000fe200078e0a06 */
[----:B------:R-:W-:Y:S02]  /*23d0*/  I2FP.F32.S32 R7, R7 ;  /* 0x0000000700077245 */ /* 0x000fe40000201400 */
[----:B------:R-:W-:Y:S02]  /*23e0*/  FSETP.GEU.AND P6, PT, |R0|, 1.175494350822287508e-38, PT ;  /* 0x008000000000780b */ /* 0x000fe40003fce200 */
[----:B------:R-:W-:Y:S02]  /*23f0*/  I2FP.F32.S32 R8, R8 ;  /* 0x0000000800087245 */ /* 0x000fe40000201400 */
[----:B------:R-:W-:Y:S02]  /*2400*/  I2FP.F32.S32 R18, R18 ;  /* 0x0000001200127245 */ /* 0x000fe40000201400 */
[----:B------:R-:W-:-:S02]  /*2410*/  ISETP.NE.AND P0, PT, R57, RZ, PT ;  /* 0x000000ff3900720c */ /* 0x000fc40003f05270 */
[----:B------:R-:W-:Y:S01]  /*2420*/  SEL R44, R44, RZ, P2 ;  /* 0x000000ff2c2c7207 */ /* 0x000fe20001000000 */
[----:B------:R-:W-:Y:S01]  /*2430*/  IMAD R20, R20, R6, R33 ;  /* 0x0000000614147224 */ /* 0x000fe200078e0221 */
[----:B------:R-:W-:Y:S02]  /*2440*/  FSETP.GT.AND P2, PT, |R7|, 8.50705917302346158658e+37, PT ;  /* 0x7e8000000700780b */ /* 0x000fe40003f44200 */
[----:B------:R-:W-:Y:S02]  /*2450*/  SEL R39, R39, RZ, P3 ;  /* 0x000000ff27277207 */ /* 0x000fe40001800000 */
[----:B------:R-:W-:Y:S01]  /*2460*/  SEL R52, R52, RZ, P5 ;  /* 0x000000ff34347207 */ /* 0x000fe20002800000 */
[----:B------:R-:W-:Y:S01]  /*2470*/  IMAD.IADD R24, R4, 0x1, -R21 ;  /* 0x0000000104187824 */ /* 0x000fe200078e0a15 */
[----:B------:R-:W-:Y:S02]  /*2480*/  FSETP.GT.AND P3, PT, |R8|, 8.50705917302346158658e+37, PT ;  /* 0x7e8000000800780b */ /* 0x000fe40003f64200 */
[----:B------:R-:W-:-:S02]  /*2490*/  FSETP.GT.AND P5, PT, |R18|, 8.50705917302346158658e+37, PT ;  /* 0x7e8000001200780b */ /* 0x000fc40003fa4200 */
[----:B------:R-:W-:Y:S02]  /*24a0*/  SEL R10, R10, RZ, P0 ;  /* 0x000000ff0a0a7207 */ /* 0x000fe40000000000 */
[----:B------:R-:W-:Y:S01]  /*24b0*/  SEL R11, R11, RZ, P0 ;  /* 0x000000ff0b0b7207 */ /* 0x000fe20000000000 */
[----:B------:R-:W-:Y:S01]  /*24c0*/  @P1 FMUL R0, R0, 0.25 ;  /* 0x3e80000000001820 */ /* 0x000fe20000400000 */
[----:B------:R-:W-:Y:S01]  /*24d0*/  FSETP.GEU.AND P0, PT, |R7|, 1.175494350822287508e-38, PT ;  /* 0x008000000700780b */ /* 0x000fe20003f0e200 */
[----:B------:R-:W-:Y:S01]  /*24e0*/  @P1 FMUL R2, R2, 0.25 ;  /* 0x3e80000002021820 */ /* 0x000fe20000400000 */
[----:B------:R-:W-:Y:S01]  /*24f0*/  SEL R12, R43, RZ, P4 ;  /* 0x000000ff2b0c7207 */ /* 0x000fe20002000000 */
[----:B------:R-:W-:Y:S01]  /*2500*/  IMAD.IADD R21, R21, 0x1, -R4 ;  /* 0x0000000115157824 */ /* 0x000fe200078e0a04 */
[----:B------:R-:W-:Y:S01]  /*2510*/  I2FP.F32.S32 R20, R20 ;  /* 0x0000001400147245 */ /* 0x000fe20000201400 */
[-C--:B------:R-:W-:Y:S01]  /*2520*/  IMAD R37, R37, R24.reuse, RZ ;  /* 0x0000001825257224 */ /* 0x080fe200078e02ff */
[----:B------:R-:W-:Y:S01]  /*2530*/  FSETP.GEU.AND P4, PT, |R8|, 1.175494350822287508e-38, PT ;  /* 0x008000000800780b */ /* 0x000fe20003f8e200 */
[----:B------:R-:W-:Y:S01]  /*2540*/  IMAD R41, R41, R24, RZ ;  /* 0x0000001829297224 */ /* 0x000fe200078e02ff */
[----:B------:R-:W-:Y:S01]  /*2550*/  FSETP.GEU.AND P1, PT, |R18|, 1.175494350822287508e-38, PT ;  /* 0x008000001200780b */ /* 0x000fe20003f2e200 */
[----:B------:R-:W-:-:S02]  /*2560*/  IMAD R23, R23, R6, R34 ;  /* 0x0000000617177224 */ /* 0x000fc400078e0222 */
[----:B------:R-:W-:Y:S01]  /*2570*/  @!P6 FMUL R0, R0, 16777216 ;  /* 0x4b8000000000e820 */ /* 0x000fe20000400000 */
[----:B------:R-:W-:Y:S01]  /*2580*/  @!P6 FMUL R2, R2, 16777216 ;  /* 0x4b8000000202e820 */ /* 0x000fe20000400000 */
[----:B------:R-:W-:Y:S01]  /*2590*/  FSETP.GT.AND P6, PT, |R20|, 8.50705917302346158658e+37, PT ;  /* 0x7e8000001400780b */ /* 0x000fe20003fc4200 */
[-C--:B------:R-:W-:Y:S02]  /*25a0*/  IMAD R16, R16, R21.reuse, R37 ;  /* 0x0000001510107224 */ /* 0x080fe400078e0225 */
[----:B------:R-:W-:Y:S01]  /*25b0*/  @P2 FMUL R7, R7, 0.25 ;  /* 0x3e80000007072820 */ /* 0x000fe20000400000 */
[----:B------:R-:W-:Y:S02]  /*25c0*/  IMAD R26, R26, R21, R41 ;  /* 0x000000151a1a7224 */ /* 0x000fe400078e0229 */
[----:B------:R-:W-:Y:S01]  /*25d0*/  @P2 FMUL R9, R9, 0.25 ;  /* 0x3e80000009092820 */ /* 0x000fe20000400000 */
[----:B------:R-:W-:Y:S01]  /*25e0*/  I2FP.F32.S32 R23, R23 ;  /* 0x0000001700177245 */ /* 0x000fe20000201400 */
[----:B------:R-:W-:Y:S01]  /*25f0*/  @P3 FMUL R8, R8, 0.25 ;  /* 0x3e80000008083820 */ /* 0x000fe20000400000 */
[----:B------:R-:W-:Y:S01]  /*2600*/  @P5 FMUL R18, R18, 0.25 ;  /* 0x3e80000012125820 */ /* 0x000fe20000400000 */
[----:B------:R-:W-:Y:S01]  /*2610*/  @P3 FMUL R14, R14, 0.25 ;  /* 0x3e8000000e0e3820 */ /* 0x000fe20000400000 */
[----:B------:R-:W-:Y:S01]  /*2620*/  @P5 FMUL R13, R13, 0.25 ;  /* 0x3e8000000d0d5820 */ /* 0x000fe20000400000 */
[----:B------:R-:W-:Y:S01]  /*2630*/  I2FP.F32.S32 R16, R16 ;  /* 0x0000001000107245 */ /* 0x000fe20000201400 */
[----:B------:R-:W-:Y:S01]  /*2640*/  @!P0 FMUL R7, R7, 16777216 ;  /* 0x4b80000007078820 */ /* 0x000fe20000400000 */
[----:B------:R-:W-:Y:S01]  /*2650*/  I2FP.F32.S32 R26, R26 ;  /* 0x0000001a001a7245 */ /* 0x000fe20000201400 */
[----:B------:R-:W-:Y:S01]  /*2660*/  @!P0 FMUL R9, R9, 16777216 ;  /* 0x4b80000009098820 */ /* 0x000fe20000400000 */
[----:B------:R-:W-:Y:S01]  /*2670*/  FSETP.GT.AND P0, PT, |R23|, 8.50705917302346158658e+37, PT ;  /* 0x7e8000001700780b */ /* 0x000fe20003f04200 */
[----:B------:R-:W-:Y:S01]  /*2680*/  @!P4 FMUL R8, R8, 16777216 ;  /* 0x4b8000000808c820 */ /* 0x000fe20000400000 */
[----:B------:R-:W-:Y:S01]  /*2690*/  @!P1 FMUL R18, R18, 16777216 ;  /* 0x4b80000012129820 */ /* 0x000fe20000400000 */
[----:B------:R-:W-:Y:S01]  /*26a0*/  @!P4 FMUL R14, R14, 16777216 ;  /* 0x4b8000000e0ec820 */ /* 0x000fe20000400000 */
[----:B------:R-:W-:Y:S01]  /*26b0*/  @!P1 FMUL R13, R13, 16777216 ;  /* 0x4b8000000d0d9820 */ /* 0x000fe20000400000 */
[----:B------:R-:W-:Y:S01]  /*26c0*/  FSETP.GT.AND P4, PT, |R16|, 8.50705917302346158658e+37, PT ;  /* 0x7e8000001000780b */ /* 0x000fe20003f84200 */
[----:B------:R-:W0:Y:S01]  /*26d0*/  LDC.64 R4, c[0x0][0x218] ;  /* 0x00008600ff047b82 */ /* 0x000e220000000a00 */
[----:B------:R-:W-:Y:S01]  /*26e0*/  FSETP.GT.AND P1, PT, |R26|, 8.50705917302346158658e+37, PT ;  /* 0x7e8000001a00780b */ /* 0x000fe20003f24200 */
[----:B------:R-:W-:Y:S01]  /*26f0*/  @P6 FMUL R15, R15, 0.25 ;  /* 0x3e8000000f0f6820 */ /* 0x000fe20000400000 */
[C---:B------:R-:W-:Y:S01]  /*2700*/  FSETP.GEU.AND P2, PT, |R20|.reuse, 1.175494350822287508e-38, PT ;  /* 0x008000001400780b */ /* 0x040fe20003f4e200 */
[----:B------:R-:W-:Y:S01]  /*2710*/  @P6 FMUL R20, R20, 0.25 ;  /* 0x3e80000014146820 */ /* 0x000fe20000400000 */
[----:B------:R-:W-:-:S02]  /*2720*/  FSETP.GEU.AND P3, PT, |R23|, 1.175494350822287508e-38, PT ;  /* 0x008000001700780b */ /* 0x000fc40003f6e200 */
[----:B------:R-:W-:Y:S02]  /*2730*/  FSETP.GEU.AND P5, PT, |R16|, 1.175494350822287508e-38, PT ;  /* 0x008000001000780b */ /* 0x000fe40003fae200 */
[----:B------:R-:W-:Y:S01]  /*2740*/  FSETP.GEU.AND P6, PT, |R26|, 1.175494350822287508e-38, PT ;  /* 0x008000001a00780b */ /* 0x000fe20003fce200 */
[----:B------:R-:W-:Y:S02]  /*2750*/  @P0 FMUL R23, R23, 0.25 ;  /* 0x3e80000017170820 */ /* 0x000fe40000400000 */
[----:B------:R-:W-:Y:S02]  /*2760*/  @P4 FMUL R16, R16, 0.25 ;  /* 0x3e80000010104820 */ /* 0x000fe40000400000 */
[----:B------:R-:W-:Y:S01]  /*2770*/  @P1 FMUL R26, R26, 0.25 ;  /* 0x3e8000001a1a1820 */ /* 0x000fe20000400000 */
[----:B------:R-:W-:Y:S01]  /*2780*/  FADD R29, R29, R44 ;  /* 0x0000002c1d1d7221 */ /* 0x000fe20000000000 */
[----:B------:R-:W-:Y:S01]  /*2790*/  @!P2 FMUL R20, R20, 16777216 ;  /* 0x4b8000001414a820 */ /* 0x000fe20000400000 */
[----:B------:R-:W-:Y:S01]  /*27a0*/  FADD R28, R28, R3 ;  /* 0x000000031c1c7221 */ /* 0x000fe20000000000 */
[----:B------:R-:W-:-:S02]  /*27b0*/  @!P3 FMUL R23, R23, 16777216 ;  /* 0x4b8000001717b820 */ /* 0x000fc40000400000 */
[----:B------:R-:W-:Y:S02]  /*27c0*/  @!P5 FMUL R16, R16, 16777216 ;  /* 0x4b8000001010d820 */ /* 0x000fe40000400000 */
[----:B------:R-:W-:Y:S01]  /*27d0*/  @!P6 FMUL R26, R26, 16777216 ;  /* 0x4b8000001a1ae820 */ /* 0x000fe20000400000 */
[----:B------:R-:W-:Y:S01]  /*27e0*/  MUFU.RCP R21, R23 ;  /* 0x0000001700157308 */ /* 0x000fe20000001000 */
[----:B------:R-:W-:Y:S01]  /*27f0*/  FADD R25, R40, R25 ;  /* 0x0000001928197221 */ /* 0x000fe20000000000 */
[----:B------:R-:W-:Y:S01]  /*2800*/  FADD R10, R29, R10 ;  /* 0x0000000a1d0a7221 */ /* 0x000fe20000000000 */
[----:B------:R-:W-:-:S05]  /*2810*/  FADD R11, R28, R11 ;  /* 0x0000000b1c0b7221 */ /* 0x000fca0000000000 */
[----:B------:R1:W-:Y:S01]  /*2820*/  MUFU.RCP R17, R0 ;  /* 0x0000000000117308 */ /* 0x0003e20000001000 */
[----:B------:R-:W-:Y:S01]  /*2830*/  FADD R3, R10, R39 ;  /* 0x000000270a037221 */ /* 0x000fe20000000000 */
[----:B------:R-:W-:-:S06]  /*2840*/  FADD R52, R11, R52 ;  /* 0x000000340b347221 */ /* 0x000fcc0000000000 */
[----:B------:R-:W2:Y:S01]  /*2850*/  MUFU.RCP R6, R7 ;  /* 0x0000000700067308 */ /* 0x000ea20000001000 */
[----:B-1----:R-:W-:-:S07]  /*2860*/  FADD R0, R25, R12 ;  /* 0x0000000c19007221 */ /* 0x002fce0000000000 */
[----:B------:R1:W3:Y:S01]  /*2870*/  MUFU.RCP R19, R8 ;  /* 0x0000000800137308 */ /* 0x0002e20000001000 */
[----:B------:R-:W-:-:S07]  /*2880*/  @P0 FMUL R0, R0, 0.25 ;  /* 0x3e80000000000820 */ /* 0x000fce0000400000 */
[----:B------:R-:W4:Y:S01]  /*2890*/  MUFU.RCP R18, R18 ;  /* 0x0000001200127308 */ /* 0x000f220000001000 */
[----:B------:R-:W-:-:S07]  /*28a0*/  @P4 FMUL R3, R3, 0.25 ;  /* 0x3e80000003034820 */ /* 0x000fce0000400000 */
[----:B------:R-:W5:Y:S01]  /*28b0*/  MUFU.RCP R20, R20 ;  /* 0x0000001400147308 */ /* 0x000f620000001000 */
[----:B------:R-:W-:-:S07]  /*28c0*/  @P1 FMUL R52, R52, 0.25 ;  /* 0x3e80000034341820 */ /* 0x000fce0000400000 */
[----:B------:R-:W1:Y:S08]  /*28d0*/  MUFU.RCP R22, R16 ;  /* 0x0000001000167308 */ /* 0x000e700000001000 */
[----:B------:R-:W5:Y:S01]  /*28e0*/  MUFU.RCP R23, R26 ;  /* 0x0000001a00177308 */ /* 0x000f620000001000 */
[----:B------:R-:W-:Y:S01]  /*28f0*/  @!P2 FMUL R15, R15, 16777216 ;  /* 0x4b8000000f0fa820 */ /* 0x000fe20000400000 */
[----:B------:R-:W-:Y:S01]  /*2900*/  @!P3 FMUL R0, R0, 16777216 ;  /* 0x4b8000000000b820 */ /* 0x000fe20000400000 */
[----:B------:R-:W-:Y:S01]  /*2910*/  @!P5 FMUL R3, R3, 16777216 ;  /* 0x4b8000000303d820 */ /* 0x000fe20000400000 */
[----:B------:R-:W-:Y:S01]  /*2920*/  @!P6 FMUL R52, R52, 16777216 ;  /* 0x4b8000003434e820 */ /* 0x000fe20000400000 */
[----:B0-----:R-:W-:-:S04]  /*2930*/  IMAD.WIDE R4, R27, 0x4, R4 ;  /* 0x000000041b047825 */ /* 0x001fc800078e0204 */
[----:B--2---:R-:W-:Y:S01]  /*2940*/  FMUL R9, R6, R9 ;  /* 0x0000000906097220 */ /* 0x004fe20000400000 */
[----:B-1----:R-:W-:Y:S01]  /*2950*/  FMUL R8, R17, R2 ;  /* 0x0000000211087220 */ /* 0x002fe20000400000 */
[----:B---3--:R-:W-:Y:S01]  /*2960*/  FMUL R10, R19, R14 ;  /* 0x0000000e130a7220 */ /* 0x008fe20000400000 */
[----:B----4-:R-:W-:Y:S01]  /*2970*/  FMUL R11, R18, R13 ;  /* 0x0000000d120b7220 */ /* 0x010fe20000400000 */
[----:B-----5:R-:W-:Y:S01]  /*2980*/  FMUL R20, R20, R15 ;  /* 0x0000000f14147220 */ /* 0x020fe20000400000 */
[----:B------:R-:W-:Y:S01]  /*2990*/  FMUL R21, R21, R0 ;  /* 0x0000000015157220 */ /* 0x000fe20000400000 */
[----:B------:R-:W-:Y:S01]  /*29a0*/  FMUL R22, R22, R3 ;  /* 0x0000000316167220 */ /* 0x000fe20000400000 */
[----:B------:R-:W-:Y:S01]  /*29b0*/  FMUL R23, R23, R52 ;  /* 0x0000003417177220 */ /* 0x000fe20000400000 */
[----:B------:R-:W-:Y:S04]  /*29c0*/  STG.E.128 desc[UR4][R4.64], R8 ;  /* 0x0000000804007986 */ /* 0x000fe8000c101d04 */
[----:B------:R-:W-:Y:S01]  /*29d0*/  STG.E.128 desc[UR4][R4.64+0x800], R20 ;  /* 0x0008001404007986 */ /* 0x000fe2000c101d04 */
[----:B------:R-:W-:Y:S05]  /*29e0*/  EXIT ;  /* 0x000000000000794d */ /* 0x000fea0003800000 */
.L_x_0:
[----:B------:R-:W-:-:S00]  /*29f0*/  BRA `(.L_x_0) ;  /* 0xfffffffc00fc7947 */ /* 0x000fc0000383ffff */
[----:B------:R-:W-:-:S00]  /*2a00*/  NOP ;  /* 0x0000000000007918 */ /* 0x000fc00000000000 */
[----:B------:R-:W-:-:S00]  /*2a10*/  NOP ;  /* 0x0000000000007918 */ /* 0x000fc00000000000 */
[----:B------:R-:W-:-:S00]  /*2a20*/  NOP ;  /* 0x0000000000007918 */ /* 0x000fc00000000000 */
[----:B------:R-:W-:-:S00]  /*2a30*/  NOP ;  /* 0x0000000000007918 */ /* 0x000fc00000000000 */
[----:B------:R-:W-:-:S00]  /*2a40*/  NOP ;  /* 0x0000000000007918 */ /* 0x000fc00000000000 */
[----:B------:R-:W-:-:S00]  /*2a50*/  NOP ;  /* 0x0000000000007918 */ /* 0x000fc00000000000 */
[----:B------:R-:W-:-:S00]  /*2a60*/  NOP ;  /* 0x0000000000007918 */ /* 0x000fc00000000000 */
[----:B------:R-:W-:-:S00]  /*2a70*/  NOP ;  /* 0x0000000000007918 */ /* 0x000fc00000000000 */
.L_x_1:


//--------------------- .nv.constant0.triton_poi_fused_avg_pool2d_20 --------------------------
	.section	.nv.constant0.triton_poi_fused_avg_pool2d_20,"a",@progbits
	.sectionflags	@""
	.align	4
.nv.constant0.triton_poi_fused_avg_pool2d_20:
	.zero		548
